	.target	sm_100a

	.elftype	@"ET_EXEC"


//--------------------- .note.nv.tkinfo           --------------------------
	.section	.note.nv.tkinfo,"",@"SHT_NOTE"
	.sectionflags	@"SHF_NOTE_NV_TKINFO"
	.tkinfo
        /*0018*/ 	.word	0x00000002
        /*0030*/ 	.string	""
        /*0030*/ 	.string	"ptxas"
        /*0030*/ 	.string	"Cuda compilation tools, release 13.0, V13.0.88"
        /*0030*/ 	.string	"Build cuda_13.0.r13.0/compiler.36424714_0"
        /*0030*/ 	.string	"-arch sm_100a -m 64 "



//--------------------- .note.nv.cuinfo           --------------------------
	.section	.note.nv.cuinfo,"",@"SHT_NOTE"
	.sectionflags	@"SHF_NOTE_NV_CUINFO"
        /*0018*/ 	.short	0x0002
        /*001a*/ 	.short	0x0064
        /*001c*/ 	.short	0x0082
	.zero		2


//--------------------- .nv.info                  --------------------------
	.section	.nv.info,"",@"SHT_CUDA_INFO"
	.align	4


	//----- nvinfo : EIATTR_REGCOUNT
	.align		4
        /*0000*/ 	.byte	0x04, 0x2f
        /*0002*/ 	.short	(.L_19 - .L_18)
	.align		4
.L_18:
        /*0004*/ 	.word	index@(_ZN7cutlass13device_kernelINS_4gemm6kernel13GemmUniversalIN4cute5tupleIJiiiiEEENS1_10collective13CollectiveMmaINS1_35MainloopSm100TmaUmmaWarpSpecializedILi3ELi2ELi4ENS5_IJNS4_1CILi1EEENSA_ILi8EEESB_EEEEENS5_IJNSA_ILi64EEESF_NSA_ILi128EEEEEEfNS5_IJlSB_lEEEfSI_NS4_8TiledMMAINS4_8MMA_AtomIJNS4_17SM100_MMA_TF32_SSINS_10tfloat32_tESM_fLi64ELi64ELNS4_4UMMA5MajorE0ELSO_0ELNSN_7ScaleInE0ELSP_0EEEEEENS4_6LayoutINS5_IJSB_SB_SB_EEENS5_IJNSA_ILi0EEESU_SU_EEEEENS5_IJNS4_10UnderscoreESX_SX_EEEEENS4_23SM90_TMA_LOAD_MULTICASTENS4_14ComposedLayoutINS4_7SwizzleILi3ELi4ELi3EEENS4_18smem_ptr_flag_bitsILi32EEENSS_INS5_IJSC_NSA_ILi32EEEEEENS5_IJS16_SB_EEEEEEEvNS4_8identityENS4_13SM90_TMA_LOADES1A_vS1B_EENS_8epilogue10collective18CollectiveEpilogueINS1E_23Sm100TmaWarpSpecializedILi3ELi2ELi16ELb1ELb0EEEJSH_NS5_IJNSS_ISF_SB_EENSS_IS16_SB_EEEEEfSI_fSI_NS1E_6fusion15FusionCallbacksIS1I_NS1M_17LinearCombinationIffffLNS_15FloatRoundStyleE2EEESH_S1L_JEEENS4_5SM1004TMEM4LOAD26SM100_TMEM_LOAD_16dp128b8xES1C_S1A_NS4_17SM75_U32x4_LDSM_NENS4_14SM90_TMA_STOREES1A_NS4_17SM90_U32x4_STSM_NENS4_39AutoVectorizingCopyWithAssumedAlignmentILi128EEEEEEvvEEEEvNT_6ParamsE)
        /*0008*/ 	.word	0x0000004f


	//----- nvinfo : EIATTR_FRAME_SIZE
	.align		4
.L_19:
        /*000c*/ 	.byte	0x04, 0x11
        /*000e*/ 	.short	(.L_21 - .L_20)
	.align		4
.L_20:
        /*0010*/ 	.word	index@($__internal_2_$__cuda_sm10x_tcgen05_guardrail_trap_unallocated_columns_being_dealloced)
        /*0014*/ 	.word	0x00000000


	//----- nvinfo : EIATTR_FRAME_SIZE
	.align		4
.L_21:
        /*0018*/ 	.byte	0x04, 0x11
        /*001a*/ 	.short	(.L_23 - .L_22)
	.align		4
.L_22:
        /*001c*/ 	.word	index@($__internal_1_$__cuda_sm10x_tcgen05_guardrail_trap_phase_invalid_during_alloc)
        /*0020*/ 	.word	0x00000000


	//----- nvinfo : EIATTR_FRAME_SIZE
	.align		4
.L_23:
        /*0024*/ 	.byte	0x04, 0x11
        /*0026*/ 	.short	(.L_25 - .L_24)
	.align		4
.L_24:
        /*0028*/ 	.word	index@($__internal_0_$__cuda_sm10x_tcgen05_guardrail_trap_col_being_dealloced_not_returned_by_alloc)
        /*002c*/ 	.word	0x00000000


	//----- nvinfo : EIATTR_FRAME_SIZE
	.align		4
.L_25:
        /*0030*/ 	.byte	0x04, 0x11
        /*0032*/ 	.short	(.L_27 - .L_26)
	.align		4
.L_26:
        /*0034*/ 	.word	index@(_ZN7cutlass13device_kernelINS_4gemm6kernel13GemmUniversalIN4cute5tupleIJiiiiEEENS1_10collective13CollectiveMmaINS1_35MainloopSm100TmaUmmaWarpSpecializedILi3ELi2ELi4ENS5_IJNS4_1CILi1EEENSA_ILi8EEESB_EEEEENS5_IJNSA_ILi64EEESF_NSA_ILi128EEEEEEfNS5_IJlSB_lEEEfSI_NS4_8TiledMMAINS4_8MMA_AtomIJNS4_17SM100_MMA_TF32_SSINS_10tfloat32_tESM_fLi64ELi64ELNS4_4UMMA5MajorE0ELSO_0ELNSN_7ScaleInE0ELSP_0EEEEEENS4_6LayoutINS5_IJSB_SB_SB_EEENS5_IJNSA_ILi0EEESU_SU_EEEEENS5_IJNS4_10UnderscoreESX_SX_EEEEENS4_23SM90_TMA_LOAD_MULTICASTENS4_14ComposedLayoutINS4_7SwizzleILi3ELi4ELi3EEENS4_18smem_ptr_flag_bitsILi32EEENSS_INS5_IJSC_NSA_ILi32EEEEEENS5_IJS16_SB_EEEEEEEvNS4_8identityENS4_13SM90_TMA_LOADES1A_vS1B_EENS_8epilogue10collective18CollectiveEpilogueINS1E_23Sm100TmaWarpSpecializedILi3ELi2ELi16ELb1ELb0EEEJSH_NS5_IJNSS_ISF_SB_EENSS_IS16_SB_EEEEEfSI_fSI_NS1E_6fusion15FusionCallbacksIS1I_NS1M_17LinearCombinationIffffLNS_15FloatRoundStyleE2EEESH_S1L_JEEENS4_5SM1004TMEM4LOAD26SM100_TMEM_LOAD_16dp128b8xES1C_S1A_NS4_17SM75_U32x4_LDSM_NENS4_14SM90_TMA_STOREES1A_NS4_17SM90_U32x4_STSM_NENS4_39AutoVectorizingCopyWithAssumedAlignmentILi128EEEEEEvvEEEEvNT_6ParamsE)
        /*0038*/ 	.word	0x00000000


	//----- nvinfo : EIATTR_MIN_STACK_SIZE
	.align		4
.L_27:
        /*003c*/ 	.byte	0x04, 0x12
        /*003e*/ 	.short	(.L_29 - .L_28)
	.align		4
.L_28:
        /*0040*/ 	.word	index@(_ZN7cutlass13device_kernelINS_4gemm6kernel13GemmUniversalIN4cute5tupleIJiiiiEEENS1_10collective13CollectiveMmaINS1_35MainloopSm100TmaUmmaWarpSpecializedILi3ELi2ELi4ENS5_IJNS4_1CILi1EEENSA_ILi8EEESB_EEEEENS5_IJNSA_ILi64EEESF_NSA_ILi128EEEEEEfNS5_IJlSB_lEEEfSI_NS4_8TiledMMAINS4_8MMA_AtomIJNS4_17SM100_MMA_TF32_SSINS_10tfloat32_tESM_fLi64ELi64ELNS4_4UMMA5MajorE0ELSO_0ELNSN_7ScaleInE0ELSP_0EEEEEENS4_6LayoutINS5_IJSB_SB_SB_EEENS5_IJNSA_ILi0EEESU_SU_EEEEENS5_IJNS4_10UnderscoreESX_SX_EEEEENS4_23SM90_TMA_LOAD_MULTICASTENS4_14ComposedLayoutINS4_7SwizzleILi3ELi4ELi3EEENS4_18smem_ptr_flag_bitsILi32EEENSS_INS5_IJSC_NSA_ILi32EEEEEENS5_IJS16_SB_EEEEEEEvNS4_8identityENS4_13SM90_TMA_LOADES1A_vS1B_EENS_8epilogue10collective18CollectiveEpilogueINS1E_23Sm100TmaWarpSpecializedILi3ELi2ELi16ELb1ELb0EEEJSH_NS5_IJNSS_ISF_SB_EENSS_IS16_SB_EEEEEfSI_fSI_NS1E_6fusion15FusionCallbacksIS1I_NS1M_17LinearCombinationIffffLNS_15FloatRoundStyleE2EEESH_S1L_JEEENS4_5SM1004TMEM4LOAD26SM100_TMEM_LOAD_16dp128b8xES1C_S1A_NS4_17SM75_U32x4_LDSM_NENS4_14SM90_TMA_STOREES1A_NS4_17SM90_U32x4_STSM_NENS4_39AutoVectorizingCopyWithAssumedAlignmentILi128EEEEEEvvEEEEvNT_6ParamsE)
        /*0044*/ 	.word	0x00000000
.L_29:


//--------------------- .nv.compat                --------------------------
	.section	.nv.compat,"",@"SHT_CUDA_COMPAT_INFO"
	.align	4
        /*0000*/ 	.byte	0x02, 0x09, 0x01, 0x00, 0x02, 0x02, 0x02, 0x00, 0x02, 0x05, 0x05, 0x00, 0x03, 0x07, 0x01, 0x01
        /*0010*/ 	.byte	0x02, 0x03, 0x01, 0x00, 0x02, 0x06, 0x01, 0x00, 0x04, 0x0b, 0x08, 0x00, 0x09, 0x00, 0x00, 0x00
        /*0020*/ 	.byte	0x00, 0x00, 0x00, 0x00


//--------------------- .nv.info._ZN7cutlass13device_kernelINS_4gemm6kernel13GemmUniversalIN4cute5tupleIJiiiiEEENS1_10collective13CollectiveMmaINS1_35MainloopSm100TmaUmmaWarpSpecializedILi3ELi2ELi4ENS5_IJNS4_1CILi1EEENSA_ILi8EEESB_EEEEENS5_IJNSA_ILi64EEESF_NSA_ILi128EEEEEEfNS5_IJlSB_lEEEfSI_NS4_8TiledMMAINS4_8MMA_AtomIJNS4_17SM100_MMA_TF32_SSINS_10tfloat32_tESM_fLi64ELi64ELNS4_4UMMA5MajorE0ELSO_0ELNSN_7ScaleInE0ELSP_0EEEEEENS4_6LayoutINS5_IJSB_SB_SB_EEENS5_IJNSA_ILi0EEESU_SU_EEEEENS5_IJNS4_10UnderscoreESX_SX_EEEEENS4_23SM90_TMA_LOAD_MULTICASTENS4_14ComposedLayoutINS4_7SwizzleILi3ELi4ELi3EEENS4_18smem_ptr_flag_bitsILi32EEENSS_INS5_IJSC_NSA_ILi32EEEEEENS5_IJS16_SB_EEEEEEEvNS4_8identityENS4_13SM90_TMA_LOADES1A_vS1B_EENS_8epilogue10collective18CollectiveEpilogueINS1E_23Sm100TmaWarpSpecializedILi3ELi2ELi16ELb1ELb0EEEJSH_NS5_IJNSS_ISF_SB_EENSS_IS16_SB_EEEEEfSI_fSI_NS1E_6fusion15FusionCallbacksIS1I_NS1M_17LinearCombinationIffffLNS_15FloatRoundStyleE2EEESH_S1L_JEEENS4_5SM1004TMEM4LOAD26SM100_TMEM_LOAD_16dp128b8xES1C_S1A_NS4_17SM75_U32x4_LDSM_NENS4_14SM90_TMA_STOREES1A_NS4_17SM90_U32x4_STSM_NENS4_39AutoVectorizingCopyWithAssumedAlignmentILi128EEEEEEvvEEEEvNT_6ParamsE --------------------------
	.section	.nv.info._ZN7cutlass13device_kernelINS_4gemm6kernel13GemmUniversalIN4cute5tupleIJiiiiEEENS1_10collective13CollectiveMmaINS1_35MainloopSm100TmaUmmaWarpSpecializedILi3ELi2ELi4ENS5_IJNS4_1CILi1EEENSA_ILi8EEESB_EEEEENS5_IJNSA_ILi64EEESF_NSA_ILi128EEEEEEfNS5_IJlSB_lEEEfSI_NS4_8TiledMMAINS4_8MMA_AtomIJNS4_17SM100_MMA_TF32_SSINS_10tfloat32_tESM_fLi64ELi64ELNS4_4UMMA5MajorE0ELSO_0ELNSN_7ScaleInE0ELSP_0EEEEEENS4_6LayoutINS5_IJSB_SB_SB_EEENS5_IJNSA_ILi0EEESU_SU_EEEEENS5_IJNS4_10UnderscoreESX_SX_EEEEENS4_23SM90_TMA_LOAD_MULTICASTENS4_14ComposedLayoutINS4_7SwizzleILi3ELi4ELi3EEENS4_18smem_ptr_flag_bitsILi32EEENSS_INS5_IJSC_NSA_ILi32EEEEEENS5_IJS16_SB_EEEEEEEvNS4_8identityENS4_13SM90_TMA_LOADES1A_vS1B_EENS_8epilogue10collective18CollectiveEpilogueINS1E_23Sm100TmaWarpSpecializedILi3ELi2ELi16ELb1ELb0EEEJSH_NS5_IJNSS_ISF_SB_EENSS_IS16_SB_EEEEEfSI_fSI_NS1E_6fusion15FusionCallbacksIS1I_NS1M_17LinearCombinationIffffLNS_15FloatRoundStyleE2EEESH_S1L_JEEENS4_5SM1004TMEM4LOAD26SM100_TMEM_LOAD_16dp128b8xES1C_S1A_NS4_17SM75_U32x4_LDSM_NENS4_14SM90_TMA_STOREES1A_NS4_17SM90_U32x4_STSM_NENS4_39AutoVectorizingCopyWithAssumedAlignmentILi128EEEEEEvvEEEEvNT_6ParamsE,"",@"SHT_CUDA_INFO"
	.sectionflags	@""
	.align	4


	//----- nvinfo : EIATTR_CUDA_API_VERSION
	.align		4
        /*0000*/ 	.byte	0x04, 0x37
        /*0002*/ 	.short	(.L_31 - .L_30)
.L_30:
        /*0004*/ 	.word	0x00000082


	//----- nvinfo : EIATTR_KPARAM_INFO
	.align		4
.L_31:
        /*0008*/ 	.byte	0x04, 0x17
        /*000a*/ 	.short	(.L_33 - .L_32)
.L_32:
        /*000c*/ 	.word	0x00000000
        /*0010*/ 	.short	0x0000
        /*0012*/ 	.short	0x0000
        /*0014*/ 	.byte	0x00, 0xf0, 0x01, 0x20


	//----- nvinfo : EIATTR_AT_ENTRY_FRAGMENTS
	.align		4
.L_33:
        /*0018*/ 	.byte	0x04, 0x4f
        /*001a*/ 	.short	(.L_35 - .L_34)


	//   ....[0]....
.L_34:
        /*001c*/ 	.word	0x00000006


	//----- nvinfo : EIATTR_RESERVED_SMEM_USED
	.align		4
.L_35:
        /*0020*/ 	.byte	0x01, 0x41
	.zero		2


	//----- nvinfo : EIATTR_SPARSE_MMA_MASK
	.align		4
        /*0024*/ 	.byte	0x03, 0x50
        /*0026*/ 	.short	0x0000


	//----- nvinfo : EIATTR_TCGEN05_1CTA_USED
	.align		4
        /*0028*/ 	.byte	0x01, 0x51
	.zero		2


	//----- nvinfo : EIATTR_MAXREG_COUNT
	.align		4
        /*002c*/ 	.byte	0x03, 0x1b
        /*002e*/ 	.short	0x00ff


	//----- nvinfo : EIATTR_NUM_BARRIERS
	.align		4
        /*0030*/ 	.byte	0x02, 0x4c
        /*0032*/ 	.byte	0x07
	.zero		1


	//----- nvinfo : EIATTR_EXTERNS
	.align		4
        /*0034*/ 	.byte	0x04, 0x0f
        /*0036*/ 	.short	(.L_37 - .L_36)


	//   ....[0]....
	.align		4
.L_36:
        /*0038*/ 	.word	index@(__assertfail)


	//----- nvinfo : EIATTR_MERCURY_ISA_VERSION
	.align		4
.L_37:
        /*003c*/ 	.byte	0x03, 0x5f
        /*003e*/ 	.short	0x0101


	//----- nvinfo : EIATTR_INT_WARP_WIDE_INSTR_OFFSETS
	.align		4
        /*0040*/ 	.byte	0x04, 0x31
        /*0042*/ 	.short	(.L_39 - .L_38)


	//   ....[0]....
.L_38:
        /*0044*/ 	.word	0x00004720


	//   ....[1]....
        /*0048*/ 	.word	0x00004750


	//   ....[2]....
        /*004c*/ 	.word	0x00004770


	//   ....[3]....
        /*0050*/ 	.word	0x00005340


	//   ....[4]....
        /*0054*/ 	.word	0x000053c0


	//   ....[5]....
        /*0058*/ 	.word	0x000054c0


	//   ....[6]....
        /*005c*/ 	.word	0x000055d0


	//----- nvinfo : EIATTR_COOP_GROUP_MASK_REGIDS
	.align		4
.L_39:
        /*0060*/ 	.byte	0x04, 0x29
        /*0062*/ 	.short	(.L_41 - .L_40)


	//   ....[0]....
.L_40:
        /*0064*/ 	.word	0xffffffff


	//   ....[1]....
        /*0068*/ 	.word	0xffffffff


	//   ....[2]....
        /*006c*/ 	.word	0xffffffff


	//   ....[3]....
        /*0070*/ 	.word	0xffffffff


	//   ....[4]....
        /*0074*/ 	.word	0xffffffff


	//   ....[5]....
        /*0078*/ 	.word	0xffffffff


	//   ....[6]....
        /*007c*/ 	.word	0xffffffff


	//   ....[7]....
        /*0080*/ 	.word	0xffffffff


	//   ....[8]....
        /*0084*/ 	.word	0xffffffff


	//   ....[9]....
        /*0088*/ 	.word	0xffffffff


	//   ....[10]....
        /*008c*/ 	.word	0xffffffff


	//   ....[11]....
        /*0090*/ 	.word	0xffffffff


	//   ....[12]....
        /*0094*/ 	.word	0xffffffff


	//   ....[13]....
        /*0098*/ 	.word	0xffffffff


	//----- nvinfo : EIATTR_COOP_GROUP_INSTR_OFFSETS
	.align		4
.L_41:
        /*009c*/ 	.byte	0x04, 0x28
        /*009e*/ 	.short	(.L_43 - .L_42)


	//   ....[0]....
.L_42:
        /*00a0*/ 	.word	0x00000080


	//   ....[1]....
        /*00a4*/ 	.word	0x000004f0


	//   ....[2]....
        /*00a8*/ 	.word	0x00000680


	//   ....[3]....
        /*00ac*/ 	.word	0x00000800


	//   ....[4]....
        /*00b0*/ 	.word	0x00000900


	//   ....[5]....
        /*00b4*/ 	.word	0x00000a70


	//   ....[6]....
        /*00b8*/ 	.word	0x00000c10


	//   ....[7]....
        /*00bc*/ 	.word	0x00000dc0


	//   ....[8]....
        /*00c0*/ 	.word	0x00002620


	//   ....[9]....
        /*00c4*/ 	.word	0x00003450


	//   ....[10]....
        /*00c8*/ 	.word	0x00003660


	//   ....[11]....
        /*00cc*/ 	.word	0x00003690


	//   ....[12]....
        /*00d0*/ 	.word	0x000045f0


	//   ....[13]....
        /*00d4*/ 	.word	0x00004830


	//----- nvinfo : EIATTR_VRC_CTA_INIT_COUNT
	.align		4
.L_43:
        /*00d8*/ 	.byte	0x02, 0x4a
        /*00da*/ 	.byte	0x80
	.zero		1


	//----- nvinfo : EIATTR_SYSCALL_OFFSETS
	.align		4
        /*00dc*/ 	.byte	0x04, 0x46
        /*00de*/ 	.short	(.L_45 - .L_44)


	//   ....[0]....
.L_44:
        /*00e0*/ 	.word	0x000062e0


	//   ....[1]....
        /*00e4*/ 	.word	0x000063d0


	//   ....[2]....
        /*00e8*/ 	.word	0x00006cf0


	//   ....[3]....
        /*00ec*/ 	.word	0x00007550


	//----- nvinfo : EIATTR_MBARRIER_INSTR_OFFSETS
	.align		4
.L_45:
        /*00f0*/ 	.byte	0x04, 0x39
        /*00f2*/ 	.short	(.L_47 - .L_46)


	//   ....[0]....
.L_46:
        /*00f4*/ 	.word	0x00000610
        /*00f8*/ 	.word	0x000000ff
        /*00fc*/ 	.word	0x00000000
        /*0100*/ 	.short	0x0100
        /*0102*/ 	.byte	0x04
	.zero		1


	//   ....[1]....
        /*0104*/ 	.word	0x00000620
        /*0108*/ 	.word	0x000000ff
        /*010c*/ 	.word	0x00000018
        /*0110*/ 	.short	0x0100
        /*0112*/ 	.byte	0x04
	.zero		1


	//   ....[2]....
        /*0114*/ 	.word	0x00000630
        /*0118*/ 	.word	0x000000ff
        /*011c*/ 	.word	0x00000008
        /*0120*/ 	.short	0x0100
        /*0122*/ 	.byte	0x04
	.zero		1


	//   ....[3]....
        /*0124*/ 	.word	0x00000640
        /*0128*/ 	.word	0x000000ff
        /*012c*/ 	.word	0x00000020
        /*0130*/ 	.short	0x0100
        /*0132*/ 	.byte	0x04
	.zero		1


	//   ....[4]....
        /*0134*/ 	.word	0x00000650
        /*0138*/ 	.word	0x000000ff
        /*013c*/ 	.word	0x00000010
        /*0140*/ 	.short	0x0100
        /*0142*/ 	.byte	0x04
	.zero		1


	//   ....[5]....
        /*0144*/ 	.word	0x00000660
        /*0148*/ 	.word	0x000000ff
        /*014c*/ 	.word	0x00000028
        /*0150*/ 	.short	0x0100
        /*0152*/ 	.byte	0x04
	.zero		1


	//   ....[6]....
        /*0154*/ 	.word	0x00000790
        /*0158*/ 	.word	0x000000ff
        /*015c*/ 	.word	0x00000030
        /*0160*/ 	.short	0x0100
        /*0162*/ 	.byte	0x04
	.zero		1


	//   ....[7]....
        /*0164*/ 	.word	0x000007a0
        /*0168*/ 	.word	0x000000ff
        /*016c*/ 	.word	0x00000048
        /*0170*/ 	.short	0x0100
        /*0172*/ 	.byte	0x04
	.zero		1


	//   ....[8]....
        /*0174*/ 	.word	0x000007b0
        /*0178*/ 	.word	0x000000ff
        /*017c*/ 	.word	0x00000038
        /*0180*/ 	.short	0x0100
        /*0182*/ 	.byte	0x04
	.zero		1


	//   ....[9]....
        /*0184*/ 	.word	0x000007c0
        /*0188*/ 	.word	0x000000ff
        /*018c*/ 	.word	0x00000050
        /*0190*/ 	.short	0x0100
        /*0192*/ 	.byte	0x04
	.zero		1


	//   ....[10]....
        /*0194*/ 	.word	0x000007d0
        /*0198*/ 	.word	0x000000ff
        /*019c*/ 	.word	0x00000040
        /*01a0*/ 	.short	0x0100
        /*01a2*/ 	.byte	0x04
	.zero		1


	//   ....[11]....
        /*01a4*/ 	.word	0x000007e0
        /*01a8*/ 	.word	0x000000ff
        /*01ac*/ 	.word	0x00000058
        /*01b0*/ 	.short	0x0100
        /*01b2*/ 	.byte	0x04
	.zero		1


	//   ....[12]....
        /*01b4*/ 	.word	0x000008d0
        /*01b8*/ 	.word	0x000000ff
        /*01bc*/ 	.word	0x00000060
        /*01c0*/ 	.short	0x0100
        /*01c2*/ 	.byte	0x06
	.zero		1


	//   ....[13]....
        /*01c4*/ 	.word	0x000008e0
        /*01c8*/ 	.word	0x000000ff
        /*01cc*/ 	.word	0x00000068
        /*01d0*/ 	.short	0x0100
        /*01d2*/ 	.byte	0x06
	.zero		1


	//   ....[14]....
        /*01d4*/ 	.word	0x00000a20
        /*01d8*/ 	.word	0x000000ff
        /*01dc*/ 	.word	0x00000070
        /*01e0*/ 	.short	0x0100
        /*01e2*/ 	.byte	0x06
	.zero		1


	//   ....[15]....
        /*01e4*/ 	.word	0x00000a30
        /*01e8*/ 	.word	0x000000ff
        /*01ec*/ 	.word	0x00000080
        /*01f0*/ 	.short	0x0100
        /*01f2*/ 	.byte	0x06
	.zero		1


	//   ....[16]....
        /*01f4*/ 	.word	0x00000a40
        /*01f8*/ 	.word	0x000000ff
        /*01fc*/ 	.word	0x00000078
        /*0200*/ 	.short	0x0100
        /*0202*/ 	.byte	0x06
	.zero		1


	//   ....[17]....
        /*0204*/ 	.word	0x00000a50
        /*0208*/ 	.word	0x000000ff
        /*020c*/ 	.word	0x00000088
        /*0210*/ 	.short	0x0100
        /*0212*/ 	.byte	0x06
	.zero		1


	//   ....[18]....
        /*0214*/ 	.word	0x00000b80
        /*0218*/ 	.word	0x000000ff
        /*021c*/ 	.word	0x00000090
        /*0220*/ 	.short	0x0100
        /*0222*/ 	.byte	0x04
	.zero		1


	//   ....[19]....
        /*0224*/ 	.word	0x00000b90
        /*0228*/ 	.word	0x000000ff
        /*022c*/ 	.word	0x000000b0
        /*0230*/ 	.short	0x0100
        /*0232*/ 	.byte	0x04
	.zero		1


	//   ....[20]....
        /*0234*/ 	.word	0x00000ba0
        /*0238*/ 	.word	0x000000ff
        /*023c*/ 	.word	0x00000098
        /*0240*/ 	.short	0x0100
        /*0242*/ 	.byte	0x04
	.zero		1


	//   ....[21]....
        /*0244*/ 	.word	0x00000bb0
        /*0248*/ 	.word	0x000000ff
        /*024c*/ 	.word	0x000000b8
        /*0250*/ 	.short	0x0100
        /*0252*/ 	.byte	0x04
	.zero		1


	//   ....[22]....
        /*0254*/ 	.word	0x00000bc0
        /*0258*/ 	.word	0x000000ff
        /*025c*/ 	.word	0x000000a0
        /*0260*/ 	.short	0x0100
        /*0262*/ 	.byte	0x04
	.zero		1


	//   ....[23]....
        /*0264*/ 	.word	0x00000bd0
        /*0268*/ 	.word	0x000000ff
        /*026c*/ 	.word	0x000000c0
        /*0270*/ 	.short	0x0100
        /*0272*/ 	.byte	0x04
	.zero		1


	//   ....[24]....
        /*0274*/ 	.word	0x00000be0
        /*0278*/ 	.word	0x000000ff
        /*027c*/ 	.word	0x000000a8
        /*0280*/ 	.short	0x0100
        /*0282*/ 	.byte	0x04
	.zero		1


	//   ....[25]....
        /*0284*/ 	.word	0x00000bf0
        /*0288*/ 	.word	0x000000ff
        /*028c*/ 	.word	0x000000c8
        /*0290*/ 	.short	0x0100
        /*0292*/ 	.byte	0x04
	.zero		1


	//   ....[26]....
        /*0294*/ 	.word	0x00000ce0
        /*0298*/ 	.word	0x000000ff
        /*029c*/ 	.word	0x000000d0
        /*02a0*/ 	.short	0x0100
        /*02a2*/ 	.byte	0x04
	.zero		1


	//   ....[27]....
        /*02a4*/ 	.word	0x00000cf0
        /*02a8*/ 	.word	0x000000ff
        /*02ac*/ 	.word	0x000000e0
        /*02b0*/ 	.short	0x0100
        /*02b2*/ 	.byte	0x04
	.zero		1


	//   ....[28]....
        /*02b4*/ 	.word	0x00000d00
        /*02b8*/ 	.word	0x000000ff
        /*02bc*/ 	.word	0x000000d8
        /*02c0*/ 	.short	0x0100
        /*02c2*/ 	.byte	0x04
	.zero		1


	//   ....[29]....
        /*02c4*/ 	.word	0x00000d10
        /*02c8*/ 	.word	0x000000ff
        /*02cc*/ 	.word	0x000000e8
        /*02d0*/ 	.short	0x0100
        /*02d2*/ 	.byte	0x04
	.zero		1


	//   ....[30]....
        /*02d4*/ 	.word	0x000019c0
        /*02d8*/ 	.word	0x00000000
        /*02dc*/ 	.word	0x000000e0
        /*02e0*/ 	.short	0x010a
        /*02e2*/ 	.byte	0xff
	.zero		1


	//   ....[31]....
        /*02e4*/ 	.word	0x000019f0
        /*02e8*/ 	.word	0x00000000
        /*02ec*/ 	.word	0x000000d0
        /*02f0*/ 	.short	0x0101
        /*02f2*/ 	.byte	0xff
	.zero		1


	//   ....[32]....
        /*02f4*/ 	.word	0x00001ac0
        /*02f8*/ 	.word	0x000000ff
        /*02fc*/ 	.word	0x00000018
        /*0300*/ 	.short	0x010a
        /*0302*/ 	.byte	0x04
	.zero		1


	//   ....[33]....
        /*0304*/ 	.word	0x00001b40
        /*0308*/ 	.word	0x000000ff
        /*030c*/ 	.word	0x00000018
        /*0310*/ 	.short	0x010a
        /*0312*/ 	.byte	0x39
	.zero		1


	//   ....[34]....
        /*0314*/ 	.word	0x00001c80
        /*0318*/ 	.word	0x000000ff
        /*031c*/ 	.word	0x00000018
        /*0320*/ 	.short	0x010a
        /*0322*/ 	.byte	0x04
	.zero		1


	//   ....[35]....
        /*0324*/ 	.word	0x00002070
        /*0328*/ 	.word	0x000000ff
        /*032c*/ 	.word	0x00000068
        /*0330*/ 	.short	0x0101
        /*0332*/ 	.byte	0x16
	.zero		1


	//   ....[36]....
        /*0334*/ 	.word	0x00002090
        /*0338*/ 	.word	0x000000ff
        /*033c*/ 	.word	0x00000018
        /*0340*/ 	.short	0x010a
        /*0342*/ 	.byte	0x04
	.zero		1


	//   ....[37]....
        /*0344*/ 	.word	0x00002110
        /*0348*/ 	.word	0x000000ff
        /*034c*/ 	.word	0x00000018
        /*0350*/ 	.short	0x010a
        /*0352*/ 	.byte	0x39
	.zero		1


	//   ....[38]....
        /*0354*/ 	.word	0x00002250
        /*0358*/ 	.word	0x000000ff
        /*035c*/ 	.word	0x00000018
        /*0360*/ 	.short	0x010a
        /*0362*/ 	.byte	0x04
	.zero		1


	//   ....[39]....
        /*0364*/ 	.word	0x00002650
        /*0368*/ 	.word	0x00000003
        /*036c*/ 	.word	0x00000070
        /*0370*/ 	.short	0x010a
        /*0372*/ 	.byte	0xff
	.zero		1


	//   ....[40]....
        /*0374*/ 	.word	0x000027a0
        /*0378*/ 	.word	0x00000000
        /*037c*/ 	.word	0x00000000
        /*0380*/ 	.short	0x0101
        /*0382*/ 	.byte	0xff
	.zero		1


	//   ....[41]....
        /*0384*/ 	.word	0x00002d60
        /*0388*/ 	.word	0x000000ff
        /*038c*/ 	.word	0x00000000
        /*0390*/ 	.short	0x010a
        /*0392*/ 	.byte	0x04
	.zero		1


	//   ....[42]....
        /*0394*/ 	.word	0x00002df0
        /*0398*/ 	.word	0x000000ff
        /*039c*/ 	.word	0x00000000
        /*03a0*/ 	.short	0x010a
        /*03a2*/ 	.byte	0x05
	.zero		1


	//   ....[43]....
        /*03a4*/ 	.word	0x00002e90
        /*03a8*/ 	.word	0x00000000
        /*03ac*/ 	.word	0x00000000
        /*03b0*/ 	.short	0x010a
        /*03b2*/ 	.byte	0xff
	.zero		1


	//   ....[44]....
        /*03b4*/ 	.word	0x00002fb0
        /*03b8*/ 	.word	0x00000002
        /*03bc*/ 	.word	0x000000d0
        /*03c0*/ 	.short	0x010a
        /*03c2*/ 	.byte	0xff
	.zero		1


	//   ....[45]....
        /*03c4*/ 	.word	0x00003020
        /*03c8*/ 	.word	0x00000002
        /*03cc*/ 	.word	0x00000000
        /*03d0*/ 	.short	0x0101
        /*03d2*/ 	.byte	0xff
	.zero		1


	//   ....[46]....
        /*03d4*/ 	.word	0x00003040
        /*03d8*/ 	.word	0x000000ff
        /*03dc*/ 	.word	0x00000080
        /*03e0*/ 	.short	0x010a
        /*03e2*/ 	.byte	0x04
	.zero		1


	//   ....[47]....
        /*03e4*/ 	.word	0x00003160
        /*03e8*/ 	.word	0x00000002
        /*03ec*/ 	.word	0x00000070
        /*03f0*/ 	.short	0x010a
        /*03f2*/ 	.byte	0xff
	.zero		1


	//   ....[48]....
        /*03f4*/ 	.word	0x00003260
        /*03f8*/ 	.word	0x00000002
        /*03fc*/ 	.word	0x00000000
        /*0400*/ 	.short	0x0101
        /*0402*/ 	.byte	0xff
	.zero		1


	//   ....[49]....
        /*0404*/ 	.word	0x000032f0
        /*0408*/ 	.word	0x000000ff
        /*040c*/ 	.word	0x00000080
        /*0410*/ 	.short	0x0106
        /*0412*/ 	.byte	0x04
	.zero		1


	//   ....[50]....
        /*0414*/ 	.word	0x00003310
        /*0418*/ 	.word	0x000000ff
        /*041c*/ 	.word	0x00000080
        /*0420*/ 	.short	0x010a
        /*0422*/ 	.byte	0x04
	.zero		1


	//   ....[51]....
        /*0424*/ 	.word	0x000033a0
        /*0428*/ 	.word	0x000000ff
        /*042c*/ 	.word	0x00000080
        /*0430*/ 	.short	0x0106
        /*0432*/ 	.byte	0x07
	.zero		1


	//   ....[52]....
        /*0434*/ 	.word	0x000033e0
        /*0438*/ 	.word	0x00000000
        /*043c*/ 	.word	0x00000080
        /*0440*/ 	.short	0x010a
        /*0442*/ 	.byte	0xff
	.zero		1


	//   ....[53]....
        /*0444*/ 	.word	0x00003900
        /*0448*/ 	.word	0x00000000
        /*044c*/ 	.word	0x00000070
        /*0450*/ 	.short	0x010a
        /*0452*/ 	.byte	0xff
	.zero		1


	//   ....[54]....
        /*0454*/ 	.word	0x00003a20
        /*0458*/ 	.word	0x00000003
        /*045c*/ 	.word	0x00000000
        /*0460*/ 	.short	0x0101
        /*0462*/ 	.byte	0xff
	.zero		1


	//   ....[55]....
        /*0464*/ 	.word	0x00003a30
        /*0468*/ 	.word	0x000000ff
        /*046c*/ 	.word	0x00000000
        /*0470*/ 	.short	0x010a
        /*0472*/ 	.byte	0x04
	.zero		1


	//   ....[56]....
        /*0474*/ 	.word	0x00003a80
        /*0478*/ 	.word	0x000000ff
        /*047c*/ 	.word	0x000000b0
        /*0480*/ 	.short	0x010a
        /*0482*/ 	.byte	0x05
	.zero		1


	//   ....[57]....
        /*0484*/ 	.word	0x00003b90
        /*0488*/ 	.word	0x000000ff
        /*048c*/ 	.word	0x00000000
        /*0490*/ 	.short	0x010a
        /*0492*/ 	.byte	0x05
	.zero		1


	//   ....[58]....
        /*0494*/ 	.word	0x00003ce0
        /*0498*/ 	.word	0x000000ff
        /*049c*/ 	.word	0x00000000
        /*04a0*/ 	.short	0x010a
        /*04a2*/ 	.byte	0x07
	.zero		1


	//   ....[59]....
        /*04a4*/ 	.word	0x00004420
        /*04a8*/ 	.word	0x000000ff
        /*04ac*/ 	.word	0x00000000
        /*04b0*/ 	.short	0x010a
        /*04b2*/ 	.byte	0x04
	.zero		1


	//   ....[60]....
        /*04b4*/ 	.word	0x000044b0
        /*04b8*/ 	.word	0x000000ff
        /*04bc*/ 	.word	0x00000000
        /*04c0*/ 	.short	0x010a
        /*04c2*/ 	.byte	0x05
	.zero		1


	//   ....[61]....
        /*04c4*/ 	.word	0x00004540
        /*04c8*/ 	.word	0x000000ff
        /*04cc*/ 	.word	0x00000000
        /*04d0*/ 	.short	0x010a
        /*04d2*/ 	.byte	0x05
	.zero		1


	//   ....[62]....
        /*04d4*/ 	.word	0x000045d0
        /*04d8*/ 	.word	0x000000ff
        /*04dc*/ 	.word	0x00000000
        /*04e0*/ 	.short	0x010a
        /*04e2*/ 	.byte	0x04
	.zero		1


	//   ....[63]....
        /*04e4*/ 	.word	0x00004a70
        /*04e8*/ 	.word	0x0000000c
        /*04ec*/ 	.word	0x00000070
        /*04f0*/ 	.short	0x010a
        /*04f2*/ 	.byte	0xff
	.zero		1


	//   ....[64]....
        /*04f4*/ 	.word	0x00004be0
        /*04f8*/ 	.word	0x00000000
        /*04fc*/ 	.word	0x00000000
        /*0500*/ 	.short	0x0101
        /*0502*/ 	.byte	0xff
	.zero		1


	//   ....[65]....
        /*0504*/ 	.word	0x00005060
        /*0508*/ 	.word	0x000000ff
        /*050c*/ 	.word	0x00000068
        /*0510*/ 	.short	0x010a
        /*0512*/ 	.byte	0x18
	.zero		1


	//   ....[66]....
        /*0514*/ 	.word	0x00005220
        /*0518*/ 	.word	0x000000ff
        /*051c*/ 	.word	0x00000048
        /*0520*/ 	.short	0x010a
        /*0522*/ 	.byte	0x04
	.zero		1


	//   ....[67]....
        /*0524*/ 	.word	0x000053f0
        /*0528*/ 	.word	0x000000ff
        /*052c*/ 	.word	0x00000030
        /*0530*/ 	.short	0x010b
        /*0532*/ 	.byte	0x04
	.zero		1


	//   ....[68]....
        /*0534*/ 	.word	0x00005400
        /*0538*/ 	.word	0x000000ff
        /*053c*/ 	.word	0x00000000
        /*0540*/ 	.short	0x0101
        /*0542*/ 	.byte	0x14
	.zero		1


	//   ....[69]....
        /*0544*/ 	.word	0x00005410
        /*0548*/ 	.word	0x000000ff
        /*054c*/ 	.word	0x00000048
        /*0550*/ 	.short	0x010a
        /*0552*/ 	.byte	0x05
	.zero		1


	//   ....[70]....
        /*0554*/ 	.word	0x00005600
        /*0558*/ 	.word	0x000000ff
        /*055c*/ 	.word	0x00000030
        /*0560*/ 	.short	0x010b
        /*0562*/ 	.byte	0x05
	.zero		1


	//   ....[71]....
        /*0564*/ 	.word	0x00005610
        /*0568*/ 	.word	0x000000ff
        /*056c*/ 	.word	0x00000000
        /*0570*/ 	.short	0x0101
        /*0572*/ 	.byte	0x04
	.zero		1


	//   ....[72]....
        /*0574*/ 	.word	0x000056b0
        /*0578*/ 	.word	0x000000ff
        /*057c*/ 	.word	0x00000000
        /*0580*/ 	.short	0x010a
        /*0582*/ 	.byte	0x04
	.zero		1


	//   ....[73]....
        /*0584*/ 	.word	0x00005740
        /*0588*/ 	.word	0x000000ff
        /*058c*/ 	.word	0x00000000
        /*0590*/ 	.short	0x010a
        /*0592*/ 	.byte	0x05
	.zero		1


	//   ....[74]....
        /*0594*/ 	.word	0x000057e0
        /*0598*/ 	.word	0x00000000
        /*059c*/ 	.word	0x00000000
        /*05a0*/ 	.short	0x010a
        /*05a2*/ 	.byte	0xff
	.zero		1


	//   ....[75]....
        /*05a4*/ 	.word	0x00005b50
        /*05a8*/ 	.word	0x00000000
        /*05ac*/ 	.word	0x00000070
        /*05b0*/ 	.short	0x010a
        /*05b2*/ 	.byte	0xff
	.zero		1


	//   ....[76]....
        /*05b4*/ 	.word	0x00005c20
        /*05b8*/ 	.word	0x00000000
        /*05bc*/ 	.word	0x00000000
        /*05c0*/ 	.short	0x0101
        /*05c2*/ 	.byte	0xff
	.zero		1


	//   ....[77]....
        /*05c4*/ 	.word	0x00006870
        /*05c8*/ 	.word	0x00000002
        /*05cc*/ 	.word	0x00000030
        /*05d0*/ 	.short	0x010a
        /*05d2*/ 	.byte	0xff
	.zero		1


	//   ....[78]....
        /*05d4*/ 	.word	0x000068b0
        /*05d8*/ 	.word	0x00000048
        /*05dc*/ 	.word	0x00000090
        /*05e0*/ 	.short	0x010a
        /*05e2*/ 	.byte	0xff
	.zero		1


	//   ....[79]....
        /*05e4*/ 	.word	0x000069a0
        /*05e8*/ 	.word	0x00000002
        /*05ec*/ 	.word	0x00000030
        /*05f0*/ 	.short	0x010a
        /*05f2*/ 	.byte	0xff
	.zero		1


	//   ....[80]....
        /*05f4*/ 	.word	0x00006bd0
        /*05f8*/ 	.word	0x00000048
        /*05fc*/ 	.word	0x00000090
        /*0600*/ 	.short	0x010a
        /*0602*/ 	.byte	0xff
	.zero		1


	//   ....[81]....
        /*0604*/ 	.word	0x00007270
        /*0608*/ 	.word	0x00000000
        /*060c*/ 	.word	0x00000000
        /*0610*/ 	.short	0x0101
        /*0612*/ 	.byte	0xff
	.zero		1


	//   ....[82]....
        /*0614*/ 	.word	0x00007280
        /*0618*/ 	.word	0x00000002
        /*061c*/ 	.word	0x00000030
        /*0620*/ 	.short	0x010a
        /*0622*/ 	.byte	0xff
	.zero		1


	//   ....[83]....
        /*0624*/ 	.word	0x00007350
        /*0628*/ 	.word	0x00000002
        /*062c*/ 	.word	0x00000030
        /*0630*/ 	.short	0x010a
        /*0632*/ 	.byte	0xff
	.zero		1


	//   ....[84]....
        /*0634*/ 	.word	0x00007640
        /*0638*/ 	.word	0x000000ff
        /*063c*/ 	.word	0x00000000
        /*0640*/ 	.short	0x0101
        /*0642*/ 	.byte	0x04
	.zero		1


	//   ....[85]....
        /*0644*/ 	.word	0x00007b60
        /*0648*/ 	.word	0x00000000
        /*064c*/ 	.word	0x00000000
        /*0650*/ 	.short	0x0101
        /*0652*/ 	.byte	0xff
	.zero		1


	//   ....[86]....
        /*0654*/ 	.word	0x00007e10
        /*0658*/ 	.word	0x000000ff
        /*065c*/ 	.word	0x00000000
        /*0660*/ 	.short	0x0101
        /*0662*/ 	.byte	0x04
	.zero		1


	//   ....[87]....
        /*0664*/ 	.word	0x00007e30
        /*0668*/ 	.word	0x00000000
        /*066c*/ 	.word	0x000000e0
        /*0670*/ 	.short	0x010a
        /*0672*/ 	.byte	0xff
	.zero		1


	//   ....[88]....
        /*0674*/ 	.word	0x00007e90
        /*0678*/ 	.word	0x00000000
        /*067c*/ 	.word	0x00000018
        /*0680*/ 	.short	0x010a
        /*0682*/ 	.byte	0xff
	.zero		1


	//   ....[89]....
        /*0684*/ 	.word	0x00007ef0
        /*0688*/ 	.word	0x00000000
        /*068c*/ 	.word	0x00000018
        /*0690*/ 	.short	0x010a
        /*0692*/ 	.byte	0xff
	.zero		1


	//   ....[90]....
        /*0694*/ 	.word	0x00007f40
        /*0698*/ 	.word	0x00000003
        /*069c*/ 	.word	0x00000070
        /*06a0*/ 	.short	0x010a
        /*06a2*/ 	.byte	0xff
	.zero		1


	//   ....[91]....
        /*06a4*/ 	.word	0x00007fa0
        /*06a8*/ 	.word	0x00000000
        /*06ac*/ 	.word	0x00000000
        /*06b0*/ 	.short	0x010a
        /*06b2*/ 	.byte	0xff
	.zero		1


	//   ....[92]....
        /*06b4*/ 	.word	0x00008000
        /*06b8*/ 	.word	0x00000000
        /*06bc*/ 	.word	0x00000000
        /*06c0*/ 	.short	0x010a
        /*06c2*/ 	.byte	0xff
	.zero		1


	//   ....[93]....
        /*06c4*/ 	.word	0x00008050
        /*06c8*/ 	.word	0x00000002
        /*06cc*/ 	.word	0x000000d0
        /*06d0*/ 	.short	0x010a
        /*06d2*/ 	.byte	0xff
	.zero		1


	//   ....[94]....
        /*06d4*/ 	.word	0x000080b0
        /*06d8*/ 	.word	0x00000002
        /*06dc*/ 	.word	0x00000080
        /*06e0*/ 	.short	0x010a
        /*06e2*/ 	.byte	0xff
	.zero		1


	//   ....[95]....
        /*06e4*/ 	.word	0x00008100
        /*06e8*/ 	.word	0x00000002
        /*06ec*/ 	.word	0x00000070
        /*06f0*/ 	.short	0x010a
        /*06f2*/ 	.byte	0xff
	.zero		1


	//   ....[96]....
        /*06f4*/ 	.word	0x00008160
        /*06f8*/ 	.word	0x00000000
        /*06fc*/ 	.word	0x00000080
        /*0700*/ 	.short	0x010a
        /*0702*/ 	.byte	0xff
	.zero		1


	//   ....[97]....
        /*0704*/ 	.word	0x000081b0
        /*0708*/ 	.word	0x00000000
        /*070c*/ 	.word	0x00000070
        /*0710*/ 	.short	0x010a
        /*0712*/ 	.byte	0xff
	.zero		1


	//   ....[98]....
        /*0714*/ 	.word	0x00008220
        /*0718*/ 	.word	0x00000002
        /*071c*/ 	.word	0x000000b0
        /*0720*/ 	.short	0x010a
        /*0722*/ 	.byte	0xff
	.zero		1


	//   ....[99]....
        /*0724*/ 	.word	0x00008280
        /*0728*/ 	.word	0x00000000
        /*072c*/ 	.word	0x00000000
        /*0730*/ 	.short	0x010a
        /*0732*/ 	.byte	0xff
	.zero		1


	//   ....[100]....
        /*0734*/ 	.word	0x000082e0
        /*0738*/ 	.word	0x00000000
        /*073c*/ 	.word	0x00000000
        /*0740*/ 	.short	0x010a
        /*0742*/ 	.byte	0xff
	.zero		1


	//   ....[101]....
        /*0744*/ 	.word	0x00008340
        /*0748*/ 	.word	0x00000000
        /*074c*/ 	.word	0x00000000
        /*0750*/ 	.short	0x010a
        /*0752*/ 	.byte	0xff
	.zero		1


	//   ....[102]....
        /*0754*/ 	.word	0x000083a0
        /*0758*/ 	.word	0x00000000
        /*075c*/ 	.word	0x00000000
        /*0760*/ 	.short	0x010a
        /*0762*/ 	.byte	0xff
	.zero		1


	//   ....[103]....
        /*0764*/ 	.word	0x00008400
        /*0768*/ 	.word	0x00000000
        /*076c*/ 	.word	0x00000000
        /*0770*/ 	.short	0x010a
        /*0772*/ 	.byte	0xff
	.zero		1


	//   ....[104]....
        /*0774*/ 	.word	0x00008450
        /*0778*/ 	.word	0x0000000c
        /*077c*/ 	.word	0x00000070
        /*0780*/ 	.short	0x010a
        /*0782*/ 	.byte	0xff
	.zero		1


	//   ....[105]....
        /*0784*/ 	.word	0x000084b0
        /*0788*/ 	.word	0x00000000
        /*078c*/ 	.word	0x00000068
        /*0790*/ 	.short	0x010a
        /*0792*/ 	.byte	0xff
	.zero		1


	//   ....[106]....
        /*0794*/ 	.word	0x00008510
        /*0798*/ 	.word	0x00000000
        /*079c*/ 	.word	0x00000048
        /*07a0*/ 	.short	0x010a
        /*07a2*/ 	.byte	0xff
	.zero		1


	//   ....[107]....
        /*07a4*/ 	.word	0x00008570
        /*07a8*/ 	.word	0x00000006
        /*07ac*/ 	.word	0x00000048
        /*07b0*/ 	.short	0x010a
        /*07b2*/ 	.byte	0xff
	.zero		1


	//   ....[108]....
        /*07b4*/ 	.word	0x000085d0
        /*07b8*/ 	.word	0x00000000
        /*07bc*/ 	.word	0x00000000
        /*07c0*/ 	.short	0x010a
        /*07c2*/ 	.byte	0xff
	.zero		1


	//   ....[109]....
        /*07c4*/ 	.word	0x00008630
        /*07c8*/ 	.word	0x00000000
        /*07cc*/ 	.word	0x00000000
        /*07d0*/ 	.short	0x010a
        /*07d2*/ 	.byte	0xff
	.zero		1


	//   ....[110]....
        /*07d4*/ 	.word	0x00008680
        /*07d8*/ 	.word	0x00000000
        /*07dc*/ 	.word	0x00000070
        /*07e0*/ 	.short	0x010a
        /*07e2*/ 	.byte	0xff
	.zero		1


	//   ....[111]....
        /*07e4*/ 	.word	0x000086d0
        /*07e8*/ 	.word	0x00000002
        /*07ec*/ 	.word	0x00000030
        /*07f0*/ 	.short	0x010a
        /*07f2*/ 	.byte	0xff
	.zero		1


	//   ....[112]....
        /*07f4*/ 	.word	0x00008720
        /*07f8*/ 	.word	0x00000048
        /*07fc*/ 	.word	0x00000090
        /*0800*/ 	.short	0x010a
        /*0802*/ 	.byte	0xff
	.zero		1


	//   ....[113]....
        /*0804*/ 	.word	0x00008770
        /*0808*/ 	.word	0x00000002
        /*080c*/ 	.word	0x00000030
        /*0810*/ 	.short	0x010a
        /*0812*/ 	.byte	0xff
	.zero		1


	//----- nvinfo : EIATTR_NUM_MBARRIERS
	.align		4
.L_47:
        /*0814*/ 	.byte	0x03, 0x38
        /*0816*/ 	.short	0x001e


	//----- nvinfo : EIATTR_EXIT_INSTR_OFFSETS
	.align		4
        /*0818*/ 	.byte	0x04, 0x1c
        /*081a*/ 	.short	(.L_49 - .L_48)


	//   ....[0]....
.L_48:
        /*081c*/ 	.word	0x00002ec0


	//   ....[1]....
        /*0820*/ 	.word	0x000033b0


	//   ....[2]....
        /*0824*/ 	.word	0x00003410


	//   ....[3]....
        /*0828*/ 	.word	0x00004840


	//   ....[4]....
        /*082c*/ 	.word	0x00005810


	//   ....[5]....
        /*0830*/ 	.word	0x00005850


	//   ....[6]....
        /*0834*/ 	.word	0x00007d00


	//   ....[7]....
        /*0838*/ 	.word	0x00007d80


	//   ....[8]....
        /*083c*/ 	.word	0x00007db0


	//   ....[9]....
        /*0840*/ 	.word	0x00007e20


	//----- nvinfo : EIATTR_MAX_THREADS
	.align		4
.L_49:
        /*0844*/ 	.byte	0x04, 0x05
        /*0846*/ 	.short	(.L_51 - .L_50)
.L_50:
        /*0848*/ 	.word	0x00000100
        /*084c*/ 	.word	0x00000001
        /*0850*/ 	.word	0x00000001


	//----- nvinfo : EIATTR_CRS_STACK_SIZE
	.align		4
.L_51:
        /*0854*/ 	.byte	0x04, 0x1e
        /*0856*/ 	.short	(.L_53 - .L_52)
.L_52:
        /*0858*/ 	.word	0x00000000


	//----- nvinfo : EIATTR_CBANK_PARAM_SIZE
	.align		4
.L_53:
        /*085c*/ 	.byte	0x03, 0x19
        /*085e*/ 	.short	0x0800


	//----- nvinfo : EIATTR_PARAM_CBANK
	.align		4
        /*0860*/ 	.byte	0x04, 0x0a
        /*0862*/ 	.short	(.L_55 - .L_54)
	.align		4
.L_54:
        /*0864*/ 	.word	index@(.nv.constant0._ZN7cutlass13device_kernelINS_4gemm6kernel13GemmUniversalIN4cute5tupleIJiiiiEEENS1_10collective13CollectiveMmaINS1_35MainloopSm100TmaUmmaWarpSpecializedILi3ELi2ELi4ENS5_IJNS4_1CILi1EEENSA_ILi8EEESB_EEEEENS5_IJNSA_ILi64EEESF_NSA_ILi128EEEEEEfNS5_IJlSB_lEEEfSI_NS4_8TiledMMAINS4_8MMA_AtomIJNS4_17SM100_MMA_TF32_SSINS_10tfloat32_tESM_fLi64ELi64ELNS4_4UMMA5MajorE0ELSO_0ELNSN_7ScaleInE0ELSP_0EEEEEENS4_6LayoutINS5_IJSB_SB_SB_EEENS5_IJNSA_ILi0EEESU_SU_EEEEENS5_IJNS4_10UnderscoreESX_SX_EEEEENS4_23SM90_TMA_LOAD_MULTICASTENS4_14ComposedLayoutINS4_7SwizzleILi3ELi4ELi3EEENS4_18smem_ptr_flag_bitsILi32EEENSS_INS5_IJSC_NSA_ILi32EEEEEENS5_IJS16_SB_EEEEEEEvNS4_8identityENS4_13SM90_TMA_LOADES1A_vS1B_EENS_8epilogue10collective18CollectiveEpilogueINS1E_23Sm100TmaWarpSpecializedILi3ELi2ELi16ELb1ELb0EEEJSH_NS5_IJNSS_ISF_SB_EENSS_IS16_SB_EEEEEfSI_fSI_NS1E_6fusion15FusionCallbacksIS1I_NS1M_17LinearCombinationIffffLNS_15FloatRoundStyleE2EEESH_S1L_JEEENS4_5SM1004TMEM4LOAD26SM100_TMEM_LOAD_16dp128b8xES1C_S1A_NS4_17SM75_U32x4_LDSM_NENS4_14SM90_TMA_STOREES1A_NS4_17SM90_U32x4_STSM_NENS4_39AutoVectorizingCopyWithAssumedAlignmentILi128EEEEEEvvEEEEvNT_6ParamsE)
        /*0868*/ 	.short	0x0380
        /*086a*/ 	.short	0x0800


	//----- nvinfo : EIATTR_SW_WAR
	.align		4
.L_55:
        /*086c*/ 	.byte	0x04, 0x36
        /*086e*/ 	.short	(.L_57 - .L_56)
.L_56:
        /*0870*/ 	.word	0x00000008
.L_57:


//--------------------- .nv.callgraph             --------------------------
	.section	.nv.callgraph,"",@"SHT_CUDA_CALLGRAPH"
	.align	4
	.sectionentsize	8
	.align		4
        /*0000*/ 	.word	0x00000000
	.align		4
        /*0004*/ 	.word	0xffffffff
	.align		4
        /*0008*/ 	.word	index@(_ZN7cutlass13device_kernelINS_4gemm6kernel13GemmUniversalIN4cute5tupleIJiiiiEEENS1_10collective13CollectiveMmaINS1_35MainloopSm100TmaUmmaWarpSpecializedILi3ELi2ELi4ENS5_IJNS4_1CILi1EEENSA_ILi8EEESB_EEEEENS5_IJNSA_ILi64EEESF_NSA_ILi128EEEEEEfNS5_IJlSB_lEEEfSI_NS4_8TiledMMAINS4_8MMA_AtomIJNS4_17SM100_MMA_TF32_SSINS_10tfloat32_tESM_fLi64ELi64ELNS4_4UMMA5MajorE0ELSO_0ELNSN_7ScaleInE0ELSP_0EEEEEENS4_6LayoutINS5_IJSB_SB_SB_EEENS5_IJNSA_ILi0EEESU_SU_EEEEENS5_IJNS4_10UnderscoreESX_SX_EEEEENS4_23SM90_TMA_LOAD_MULTICASTENS4_14ComposedLayoutINS4_7SwizzleILi3ELi4ELi3EEENS4_18smem_ptr_flag_bitsILi32EEENSS_INS5_IJSC_NSA_ILi32EEEEEENS5_IJS16_SB_EEEEEEEvNS4_8identityENS4_13SM90_TMA_LOADES1A_vS1B_EENS_8epilogue10collective18CollectiveEpilogueINS1E_23Sm100TmaWarpSpecializedILi3ELi2ELi16ELb1ELb0EEEJSH_NS5_IJNSS_ISF_SB_EENSS_IS16_SB_EEEEEfSI_fSI_NS1E_6fusion15FusionCallbacksIS1I_NS1M_17LinearCombinationIffffLNS_15FloatRoundStyleE2EEESH_S1L_JEEENS4_5SM1004TMEM4LOAD26SM100_TMEM_LOAD_16dp128b8xES1C_S1A_NS4_17SM75_U32x4_LDSM_NENS4_14SM90_TMA_STOREES1A_NS4_17SM90_U32x4_STSM_NENS4_39AutoVectorizingCopyWithAssumedAlignmentILi128EEEEEEvvEEEEvNT_6ParamsE)
	.align		4
        /*000c*/ 	.word	index@(__assertfail)
	.align		4
        /*0010*/ 	.word	0x00000000
	.align		4
        /*0014*/ 	.word	0xfffffffe
	.align		4
        /*0018*/ 	.word	0x00000000
	.align		4
        /*001c*/ 	.word	0xfffffffd
	.align		4
        /*0020*/ 	.word	0x00000000
	.align		4
        /*0024*/ 	.word	0xfffffffc


//--------------------- .nv.constant4             --------------------------
	.section	.nv.constant4,"a",@progbits
	.align	8
	.align		8
.nv.constant4:
        /*0000*/ 	.dword	__assertfail
	.align		8
        /*0008*/ 	.dword	__unnamed_1
	.align		8
        /*0010*/ 	.dword	__unnamed_2
	.align		8
        /*0018*/ 	.dword	_ZN40_INTERNAL_3f7bd88a_4_k_cu_950857f2_285484cuda3std3__45__cpo5beginE
	.align		8
        /*0020*/ 	.dword	_ZN40_INTERNAL_3f7bd88a_4_k_cu_950857f2_285484cuda3std3__45__cpo3endE
	.align		8
        /*0028*/ 	.dword	_ZN40_INTERNAL_3f7bd88a_4_k_cu_950857f2_285484cuda3std3__45__cpo6cbeginE
	.align		8
        /*0030*/ 	.dword	_ZN40_INTERNAL_3f7bd88a_4_k_cu_950857f2_285484cuda3std3__45__cpo4cendE
	.align		8
        /*0038*/ 	.dword	_ZN40_INTERNAL_3f7bd88a_4_k_cu_950857f2_285484cuda3std3__442_GLOBAL__N__3f7bd88a_4_k_cu_950857f2_285486ignoreE
	.align		8
        /*0040*/ 	.dword	_ZN40_INTERNAL_3f7bd88a_4_k_cu_950857f2_285484cuda3std3__419piecewise_constructE
	.align		8
        /*0048*/ 	.dword	_ZN40_INTERNAL_3f7bd88a_4_k_cu_950857f2_285484cuda3std3__48in_placeE
	.align		8
        /*0050*/ 	.dword	_ZN40_INTERNAL_3f7bd88a_4_k_cu_950857f2_285484cuda3std6ranges3__45__cpo4swapE
	.align		8
        /*0058*/ 	.dword	_ZN40_INTERNAL_3f7bd88a_4_k_cu_950857f2_285484cuda3std6ranges3__45__cpo9iter_moveE
	.align		8
        /*0060*/ 	.dword	_ZN40_INTERNAL_3f7bd88a_4_k_cu_950857f2_285484cute7productE
	.align		8
        /*0068*/ 	.dword	_ZN40_INTERNAL_3f7bd88a_4_k_cu_950857f2_285484cute1_E
	.align		8
        /*0070*/ 	.dword	$str$25
	.align		8
        /*0078*/ 	.dword	$str$26
	.align		8
        /*0080*/ 	.dword	$str$27
	.align		8
        /*0088*/ 	.dword	$str$28


//--------------------- .text._ZN7cutlass13device_kernelINS_4gemm6kernel13GemmUniversalIN4cute5tupleIJiiiiEEENS1_10collective13CollectiveMmaINS1_35MainloopSm100TmaUmmaWarpSpecializedILi3ELi2ELi4ENS5_IJNS4_1CILi1EEENSA_ILi8EEESB_EEEEENS5_IJNSA_ILi64EEESF_NSA_ILi128EEEEEEfNS5_IJlSB_lEEEfSI_NS4_8TiledMMAINS4_8MMA_AtomIJNS4_17SM100_MMA_TF32_SSINS_10tfloat32_tESM_fLi64ELi64ELNS4_4UMMA5MajorE0ELSO_0ELNSN_7ScaleInE0ELSP_0EEEEEENS4_6LayoutINS5_IJSB_SB_SB_EEENS5_IJNSA_ILi0EEESU_SU_EEEEENS5_IJNS4_10UnderscoreESX_SX_EEEEENS4_23SM90_TMA_LOAD_MULTICASTENS4_14ComposedLayoutINS4_7SwizzleILi3ELi4ELi3EEENS4_18smem_ptr_flag_bitsILi32EEENSS_INS5_IJSC_NSA_ILi32EEEEEENS5_IJS16_SB_EEEEEEEvNS4_8identityENS4_13SM90_TMA_LOADES1A_vS1B_EENS_8epilogue10collective18CollectiveEpilogueINS1E_23Sm100TmaWarpSpecializedILi3ELi2ELi16ELb1ELb0EEEJSH_NS5_IJNSS_ISF_SB_EENSS_IS16_SB_EEEEEfSI_fSI_NS1E_6fusion15FusionCallbacksIS1I_NS1M_17LinearCombinationIffffLNS_15FloatRoundStyleE2EEESH_S1L_JEEENS4_5SM1004TMEM4LOAD26SM100_TMEM_LOAD_16dp128b8xES1C_S1A_NS4_17SM75_U32x4_LDSM_NENS4_14SM90_TMA_STOREES1A_NS4_17SM90_U32x4_STSM_NENS4_39AutoVectorizingCopyWithAssumedAlignmentILi128EEEEEEvvEEEEvNT_6ParamsE --------------------------
	.section	.text._ZN7cutlass13device_kernelINS_4gemm6kernel13GemmUniversalIN4cute5tupleIJiiiiEEENS1_10collective13CollectiveMmaINS1_35MainloopSm100TmaUmmaWarpSpecializedILi3ELi2ELi4ENS5_IJNS4_1CILi1EEENSA_ILi8EEESB_EEEEENS5_IJNSA_ILi64EEESF_NSA_ILi128EEEEEEfNS5_IJlSB_lEEEfSI_NS4_8TiledMMAINS4_8MMA_AtomIJNS4_17SM100_MMA_TF32_SSINS_10tfloat32_tESM_fLi64ELi64ELNS4_4UMMA5MajorE0ELSO_0ELNSN_7ScaleInE0ELSP_0EEEEEENS4_6LayoutINS5_IJSB_SB_SB_EEENS5_IJNSA_ILi0EEESU_SU_EEEEENS5_IJNS4_10UnderscoreESX_SX_EEEEENS4_23SM90_TMA_LOAD_MULTICASTENS4_14ComposedLayoutINS4_7SwizzleILi3ELi4ELi3EEENS4_18smem_ptr_flag_bitsILi32EEENSS_INS5_IJSC_NSA_ILi32EEEEEENS5_IJS16_SB_EEEEEEEvNS4_8identityENS4_13SM90_TMA_LOADES1A_vS1B_EENS_8epilogue10collective18CollectiveEpilogueINS1E_23Sm100TmaWarpSpecializedILi3ELi2ELi16ELb1ELb0EEEJSH_NS5_IJNSS_ISF_SB_EENSS_IS16_SB_EEEEEfSI_fSI_NS1E_6fusion15FusionCallbacksIS1I_NS1M_17LinearCombinationIffffLNS_15FloatRoundStyleE2EEESH_S1L_JEEENS4_5SM1004TMEM4LOAD26SM100_TMEM_LOAD_16dp128b8xES1C_S1A_NS4_17SM75_U32x4_LDSM_NENS4_14SM90_TMA_STOREES1A_NS4_17SM90_U32x4_STSM_NENS4_39AutoVectorizingCopyWithAssumedAlignmentILi128EEEEEEvvEEEEvNT_6ParamsE,"ax",@progbits
	.align	128
.text._ZN7cutlass13device_kernelINS_4gemm6kernel13GemmUniversalIN4cute5tupleIJiiiiEEENS1_10collective13CollectiveMmaINS1_35MainloopSm100TmaUmmaWarpSpecializedILi3ELi2ELi4ENS5_IJNS4_1CILi1EEENSA_ILi8EEESB_EEEEENS5_IJNSA_ILi64EEESF_NSA_ILi128EEEEEEfNS5_IJlSB_lEEEfSI_NS4_8TiledMMAINS4_8MMA_AtomIJNS4_17SM100_MMA_TF32_SSINS_10tfloat32_tESM_fLi64ELi64ELNS4_4UMMA5MajorE0ELSO_0ELNSN_7ScaleInE0ELSP_0EEEEEENS4_6LayoutINS5_IJSB_SB_SB_EEENS5_IJNSA_ILi0EEESU_SU_EEEEENS5_IJNS4_10UnderscoreESX_SX_EEEEENS4_23SM90_TMA_LOAD_MULTICASTENS4_14ComposedLayoutINS4_7SwizzleILi3ELi4ELi3EEENS4_18smem_ptr_flag_bitsILi32EEENSS_INS5_IJSC_NSA_ILi32EEEEEENS5_IJS16_SB_EEEEEEEvNS4_8identityENS4_13SM90_TMA_LOADES1A_vS1B_EENS_8epilogue10collective18CollectiveEpilogueINS1E_23Sm100TmaWarpSpecializedILi3ELi2ELi16ELb1ELb0EEEJSH_NS5_IJNSS_ISF_SB_EENSS_IS16_SB_EEEEEfSI_fSI_NS1E_6fusion15FusionCallbacksIS1I_NS1M_17LinearCombinationIffffLNS_15FloatRoundStyleE2EEESH_S1L_JEEENS4_5SM1004TMEM4LOAD26SM100_TMEM_LOAD_16dp128b8xES1C_S1A_NS4_17SM75_U32x4_LDSM_NENS4_14SM90_TMA_STOREES1A_NS4_17SM90_U32x4_STSM_NENS4_39AutoVectorizingCopyWithAssumedAlignmentILi128EEEEEEvvEEEEvNT_6ParamsE:
        .type           _ZN7cutlass13device_kernelINS_4gemm6kernel13GemmUniversalIN4cute5tupleIJiiiiEEENS1_10collective13CollectiveMmaINS1_35MainloopSm100TmaUmmaWarpSpecializedILi3ELi2ELi4ENS5_IJNS4_1CILi1EEENSA_ILi8EEESB_EEEEENS5_IJNSA_ILi64EEESF_NSA_ILi128EEEEEEfNS5_IJlSB_lEEEfSI_NS4_8TiledMMAINS4_8MMA_AtomIJNS4_17SM100_MMA_TF32_SSINS_10tfloat32_tESM_fLi64ELi64ELNS4_4UMMA5MajorE0ELSO_0ELNSN_7ScaleInE0ELSP_0EEEEEENS4_6LayoutINS5_IJSB_SB_SB_EEENS5_IJNSA_ILi0EEESU_SU_EEEEENS5_IJNS4_10UnderscoreESX_SX_EEEEENS4_23SM90_TMA_LOAD_MULTICASTENS4_14ComposedLayoutINS4_7SwizzleILi3ELi4ELi3EEENS4_18smem_ptr_flag_bitsILi32EEENSS_INS5_IJSC_NSA_ILi32EEEEEENS5_IJS16_SB_EEEEEEEvNS4_8identityENS4_13SM90_TMA_LOADES1A_vS1B_EENS_8epilogue10collective18CollectiveEpilogueINS1E_23Sm100TmaWarpSpecializedILi3ELi2ELi16ELb1ELb0EEEJSH_NS5_IJNSS_ISF_SB_EENSS_IS16_SB_EEEEEfSI_fSI_NS1E_6fusion15FusionCallbacksIS1I_NS1M_17LinearCombinationIffffLNS_15FloatRoundStyleE2EEESH_S1L_JEEENS4_5SM1004TMEM4LOAD26SM100_TMEM_LOAD_16dp128b8xES1C_S1A_NS4_17SM75_U32x4_LDSM_NENS4_14SM90_TMA_STOREES1A_NS4_17SM90_U32x4_STSM_NENS4_39AutoVectorizingCopyWithAssumedAlignmentILi128EEEEEEvvEEEEvNT_6ParamsE,@function
        .size           _ZN7cutlass13device_kernelINS_4gemm6kernel13GemmUniversalIN4cute5tupleIJiiiiEEENS1_10collective13CollectiveMmaINS1_35MainloopSm100TmaUmmaWarpSpecializedILi3ELi2ELi4ENS5_IJNS4_1CILi1EEENSA_ILi8EEESB_EEEEENS5_IJNSA_ILi64EEESF_NSA_ILi128EEEEEEfNS5_IJlSB_lEEEfSI_NS4_8TiledMMAINS4_8MMA_AtomIJNS4_17SM100_MMA_TF32_SSINS_10tfloat32_tESM_fLi64ELi64ELNS4_4UMMA5MajorE0ELSO_0ELNSN_7ScaleInE0ELSP_0EEEEEENS4_6LayoutINS5_IJSB_SB_SB_EEENS5_IJNSA_ILi0EEESU_SU_EEEEENS5_IJNS4_10UnderscoreESX_SX_EEEEENS4_23SM90_TMA_LOAD_MULTICASTENS4_14ComposedLayoutINS4_7SwizzleILi3ELi4ELi3EEENS4_18smem_ptr_flag_bitsILi32EEENSS_INS5_IJSC_NSA_ILi32EEEEEENS5_IJS16_SB_EEEEEEEvNS4_8identityENS4_13SM90_TMA_LOADES1A_vS1B_EENS_8epilogue10collective18CollectiveEpilogueINS1E_23Sm100TmaWarpSpecializedILi3ELi2ELi16ELb1ELb0EEEJSH_NS5_IJNSS_ISF_SB_EENSS_IS16_SB_EEEEEfSI_fSI_NS1E_6fusion15FusionCallbacksIS1I_NS1M_17LinearCombinationIffffLNS_15FloatRoundStyleE2EEESH_S1L_JEEENS4_5SM1004TMEM4LOAD26SM100_TMEM_LOAD_16dp128b8xES1C_S1A_NS4_17SM75_U32x4_LDSM_NENS4_14SM90_TMA_STOREES1A_NS4_17SM90_U32x4_STSM_NENS4_39AutoVectorizingCopyWithAssumedAlignmentILi128EEEEEEvvEEEEvNT_6ParamsE,(.L_x_162 - _ZN7cutlass13device_kernelINS_4gemm6kernel13GemmUniversalIN4cute5tupleIJiiiiEEENS1_10collective13CollectiveMmaINS1_35MainloopSm100TmaUmmaWarpSpecializedILi3ELi2ELi4ENS5_IJNS4_1CILi1EEENSA_ILi8EEESB_EEEEENS5_IJNSA_ILi64EEESF_NSA_ILi128EEEEEEfNS5_IJlSB_lEEEfSI_NS4_8TiledMMAINS4_8MMA_AtomIJNS4_17SM100_MMA_TF32_SSINS_10tfloat32_tESM_fLi64ELi64ELNS4_4UMMA5MajorE0ELSO_0ELNSN_7ScaleInE0ELSP_0EEEEEENS4_6LayoutINS5_IJSB_SB_SB_EEENS5_IJNSA_ILi0EEESU_SU_EEEEENS5_IJNS4_10UnderscoreESX_SX_EEEEENS4_23SM90_TMA_LOAD_MULTICASTENS4_14ComposedLayoutINS4_7SwizzleILi3ELi4ELi3EEENS4_18smem_ptr_flag_bitsILi32EEENSS_INS5_IJSC_NSA_ILi32EEEEEENS5_IJS16_SB_EEEEEEEvNS4_8identityENS4_13SM90_TMA_LOADES1A_vS1B_EENS_8epilogue10collective18CollectiveEpilogueINS1E_23Sm100TmaWarpSpecializedILi3ELi2ELi16ELb1ELb0EEEJSH_NS5_IJNSS_ISF_SB_EENSS_IS16_SB_EEEEEfSI_fSI_NS1E_6fusion15FusionCallbacksIS1I_NS1M_17LinearCombinationIffffLNS_15FloatRoundStyleE2EEESH_S1L_JEEENS4_5SM1004TMEM4LOAD26SM100_TMEM_LOAD_16dp128b8xES1C_S1A_NS4_17SM75_U32x4_LDSM_NENS4_14SM90_TMA_STOREES1A_NS4_17SM90_U32x4_STSM_NENS4_39AutoVectorizingCopyWithAssumedAlignmentILi128EEEEEEvvEEEEvNT_6ParamsE)
        .other          _ZN7cutlass13device_kernelINS_4gemm6kernel13GemmUniversalIN4cute5tupleIJiiiiEEENS1_10collective13CollectiveMmaINS1_35MainloopSm100TmaUmmaWarpSpecializedILi3ELi2ELi4ENS5_IJNS4_1CILi1EEENSA_ILi8EEESB_EEEEENS5_IJNSA_ILi64EEESF_NSA_ILi128EEEEEEfNS5_IJlSB_lEEEfSI_NS4_8TiledMMAINS4_8MMA_AtomIJNS4_17SM100_MMA_TF32_SSINS_10tfloat32_tESM_fLi64ELi64ELNS4_4UMMA5MajorE0ELSO_0ELNSN_7ScaleInE0ELSP_0EEEEEENS4_6LayoutINS5_IJSB_SB_SB_EEENS5_IJNSA_ILi0EEESU_SU_EEEEENS5_IJNS4_10UnderscoreESX_SX_EEEEENS4_23SM90_TMA_LOAD_MULTICASTENS4_14ComposedLayoutINS4_7SwizzleILi3ELi4ELi3EEENS4_18smem_ptr_flag_bitsILi32EEENSS_INS5_IJSC_NSA_ILi32EEEEEENS5_IJS16_SB_EEEEEEEvNS4_8identityENS4_13SM90_TMA_LOADES1A_vS1B_EENS_8epilogue10collective18CollectiveEpilogueINS1E_23Sm100TmaWarpSpecializedILi3ELi2ELi16ELb1ELb0EEEJSH_NS5_IJNSS_ISF_SB_EENSS_IS16_SB_EEEEEfSI_fSI_NS1E_6fusion15FusionCallbacksIS1I_NS1M_17LinearCombinationIffffLNS_15FloatRoundStyleE2EEESH_S1L_JEEENS4_5SM1004TMEM4LOAD26SM100_TMEM_LOAD_16dp128b8xES1C_S1A_NS4_17SM75_U32x4_LDSM_NENS4_14SM90_TMA_STOREES1A_NS4_17SM90_U32x4_STSM_NENS4_39AutoVectorizingCopyWithAssumedAlignmentILi128EEEEEEvvEEEEvNT_6ParamsE,@"STO_CUDA_ENTRY STV_DEFAULT"
_ZN7cutlass13device_kernelINS_4gemm6kernel13GemmUniversalIN4cute5tupleIJiiiiEEENS1_10collective13CollectiveMmaINS1_35MainloopSm100TmaUmmaWarpSpecializedILi3ELi2ELi4ENS5_IJNS4_1CILi1EEENSA_ILi8EEESB_EEEEENS5_IJNSA_ILi64EEESF_NSA_ILi128EEEEEEfNS5_IJlSB_lEEEfSI_NS4_8TiledMMAINS4_8MMA_AtomIJNS4_17SM100_MMA_TF32_SSINS_10tfloat32_tESM_fLi64ELi64ELNS4_4UMMA5MajorE0ELSO_0ELNSN_7ScaleInE0ELSP_0EEEEEENS4_6LayoutINS5_IJSB_SB_SB_EEENS5_IJNSA_ILi0EEESU_SU_EEEEENS5_IJNS4_10UnderscoreESX_SX_EEEEENS4_23SM90_TMA_LOAD_MULTICASTENS4_14ComposedLayoutINS4_7SwizzleILi3ELi4ELi3EEENS4_18smem_ptr_flag_bitsILi32EEENSS_INS5_IJSC_NSA_ILi32EEEEEENS5_IJS16_SB_EEEEEEEvNS4_8identityENS4_13SM90_TMA_LOADES1A_vS1B_EENS_8epilogue10collective18CollectiveEpilogueINS1E_23Sm100TmaWarpSpecializedILi3ELi2ELi16ELb1ELb0EEEJSH_NS5_IJNSS_ISF_SB_EENSS_IS16_SB_EEEEEfSI_fSI_NS1E_6fusion15FusionCallbacksIS1I_NS1M_17LinearCombinationIffffLNS_15FloatRoundStyleE2EEESH_S1L_JEEENS4_5SM1004TMEM4LOAD26SM100_TMEM_LOAD_16dp128b8xES1C_S1A_NS4_17SM75_U32x4_LDSM_NENS4_14SM90_TMA_STOREES1A_NS4_17SM90_U32x4_STSM_NENS4_39AutoVectorizingCopyWithAssumedAlignmentILi128EEEEEEvvEEEEvNT_6ParamsE:
[----:B------:R-:W1:Y:S01]  /*0000*/  LDC R1, c[0x0][0x37c] ;  /* 0x0000df00ff017b82 */ /* 0x000e620000000800 */
[----:B------:R-:W2:Y:S01]  /*0010*/  S2R R63, SR_TID.X ;  /* 0x00000000003f7919 */ /* 0x000ea20000002100 */
[----:B------:R-:W3:Y:S01]  /*0020*/  LDCU.64 UR8, c[0x0][0x890] ;  /* 0x00011200ff0877ac */ /* 0x000ee20008000a00 */
[----:B------:R-:W-:Y:S02]  /*0030*/  PRMT R52, RZ, 0x7610, R52 ;  /* 0x00007610ff347816 */ /* 0x000fe40000000034 */
[----:B------:R-:W-:Y:S01]  /*0040*/  ELECT P4, URZ, PT ;  /* 0x0000000000ff782f */ /* 0x000fe20003880000 */
[----:B---3--:R-:W-:-:S04]  /*0050*/  UISETP.NE.U32.AND UP0, UPT, UR8, URZ, UPT ;  /* 0x000000ff0800728c */ /* 0x008fc8000bf05070 */
[----:B------:R-:W-:Y:S01]  /*0060*/  UISETP.NE.AND.EX UP0, UPT, UR9, URZ, UPT, UP0 ;  /* 0x000000ff0900728c */ /* 0x000fe2000bf05300 */
[----:B--2---:R-:W-:-:S05]  /*0070*/  SHF.R.U32.HI R53, RZ, 0x5, R63 ;  /* 0x00000005ff357819 */ /* 0x004fca000001163f */
[----:B------:R-:W2:Y:S02]  /*0080*/  SHFL.IDX PT, R0, R53, RZ, 0x1f ;  /* 0x00001fff35007589 */ /* 0x000ea400000e0000 */
[----:B--2---:R-:W-:Y:S01]  /*0090*/  R2UR UR22, R0 ;  /* 0x00000000001672ca */ /* 0x004fe200000e0000 */
[----:B-1----:R-:W-:-:S14]  /*00a0*/  BRA.U UP0, `(.L_x_0) ;  /* 0x0000000100307547 */ /* 0x002fdc000b800000 */
[----:B------:R-:W1:Y:S02]  /*00b0*/  LDCU.64 UR4, c[0x0][0x888] ;  /* 0x00011100ff0477ac */ /* 0x000e640008000a00 */
[----:B-1----:R-:W-:-:S04]  /*00c0*/  UISETP.NE.U32.AND UP0, UPT, UR4, URZ, UPT ;  /* 0x000000ff0400728c */ /* 0x002fc8000bf05070 */
[----:B------:R-:W-:-:S09]  /*00d0*/  UISETP.NE.AND.EX UP0, UPT, UR5, URZ, UPT, UP0 ;  /* 0x000000ff0500728c */ /* 0x000fd2000bf05300 */
[----:B------:R-:W-:Y:S05]  /*00e0*/  BRA.U !UP0, `(.L_x_1) ;  /* 0x0000000108147547 */ /* 0x000fea000b800000 */
[----:B------:R-:W1:Y:S01]  /*00f0*/  LDC.64 R26, c[0x0][0x888] ;  /* 0x00022200ff1a7b82 */ /* 0x000e620000000a00 */
[----:B------:R-:W1:Y:S02]  /*0100*/  LDCU.64 UR4, c[0x0][0x358] ;  /* 0x00006b00ff0477ac */ /* 0x000e640008000a00 */
[----:B-1----:R1:W5:Y:S01]  /*0110*/  LDG.E R26, desc[UR4][R26.64] ;  /* 0x000000041a1a7981 */ /* 0x002362000c1e1900 */
[----:B------:R-:W-:Y:S01]  /*0120*/  HFMA2 R52, -RZ, RZ, 0, 5.9604644775390625e-08 ;  /* 0x00000001ff347431 */ /* 0x000fe200000001ff */
[----:B------:R-:W-:Y:S05]  /*0130*/  BRA `(.L_x_0) ;  /* 0x00000000000c7947 */ /* 0x000fea0003800000 */
.L_x_1:
[----:B------:R-:W1:Y:S01]  /*0140*/  LDCU UR4, c[0x0][0x880] ;  /* 0x00011000ff0477ac */ /* 0x000e620008000800 */
[----:B------:R-:W-:Y:S01]  /*0150*/  HFMA2 R52, -RZ, RZ, 0, 5.9604644775390625e-08 ;  /* 0x00000001ff347431 */ /* 0x000fe200000001ff */
[----:B-1----:R-:W-:-:S07]  /*0160*/  MOV R26, UR4 ;  /* 0x00000004001a7c02 */ /* 0x002fce0008000f00 */
.L_x_0:
[----:B------:R-:W2:Y:S02]  /*0170*/  LDCU.64 UR4, c[0x0][0x8b0] ;  /* 0x00011600ff0477ac */ /* 0x000ea40008000a00 */
[----:B--2---:R-:W-:-:S04]  /*0180*/  UISETP.NE.U32.AND UP0, UPT, UR4, URZ, UPT ;  /* 0x000000ff0400728c */ /* 0x004fc8000bf05070 */
[----:B------:R-:W-:-:S09]  /*0190*/  UISETP.NE.AND.EX UP0, UPT, UR5, URZ, UPT, UP0 ;  /* 0x000000ff0500728c */ /* 0x000fd2000bf05300 */
[----:B------:R-:W-:Y:S05]  /*01a0*/  BRA.U UP0, `(.L_x_2) ;  /* 0x0000000100287547 */ /* 0x000fea000b800000 */
[----:B------:R-:W2:Y:S02]  /*01b0*/  LDCU.64 UR4, c[0x0][0x8a8] ;  /* 0x00011500ff0477ac */ /* 0x000ea40008000a00 */
[----:B--2---:R-:W-:-:S04]  /*01c0*/  UISETP.NE.U32.AND UP0, UPT, UR4, URZ, UPT ;  /* 0x000000ff0400728c */ /* 0x004fc8000bf05070 */
[----:B------:R-:W-:-:S09]  /*01d0*/  UISETP.NE.AND.EX UP0, UPT, UR5, URZ, UPT, UP0 ;  /* 0x000000ff0500728c */ /* 0x000fd2000bf05300 */
[----:B------:R-:W-:Y:S05]  /*01e0*/  BRA.U !UP0, `(.L_x_3) ;  /* 0x0000000108107547 */ /* 0x000fea000b800000 */
[----:B------:R-:W2:Y:S01]  /*01f0*/  LDC.64 R24, c[0x0][0x8a8] ;  /* 0x00022a00ff187b82 */ /* 0x000ea20000000a00 */
[----:B------:R-:W2:Y:S02]  /*0200*/  LDCU.64 UR4, c[0x0][0x358] ;  /* 0x00006b00ff0477ac */ /* 0x000ea40008000a00 */
[----:B--2---:R2:W5:Y:S01]  /*0210*/  LDG.E R24, desc[UR4][R24.64] ;  /* 0x0000000418187981 */ /* 0x004562000c1e1900 */
[----:B------:R-:W-:Y:S05]  /*0220*/  BRA `(.L_x_2) ;  /* 0x0000000000087947 */ /* 0x000fea0003800000 */
.L_x_3:
[----:B------:R-:W2:Y:S02]  /*0230*/  LDCU UR4, c[0x0][0x8a0] ;  /* 0x00011400ff0477ac */ /* 0x000ea40008000800 */
[----:B--2---:R-:W-:Y:S02]  /*0240*/  MOV R24, UR4 ;  /* 0x0000000400187c02 */ /* 0x004fe40008000f00 */
.L_x_2:
[----:B------:R-:W-:Y:S01]  /*0250*/  IMAD.U32 R0, RZ, RZ, UR22 ;  /* 0x00000016ff007e24 */ /* 0x000fe2000f8e00ff */
[----:B------:R-:W-:Y:S04]  /*0260*/  BSSY.RECONVERGENT B0, `(.L_x_4) ;  /* 0x000000c000007945 */ /* 0x000fe80003800200 */
[C---:B------:R-:W-:Y:S02]  /*0270*/  ISETP.NE.OR P1, PT, R0.reuse, 0x1, !P4 ;  /* 0x000000010000780c */ /* 0x040fe40006725670 */
[----:B------:R-:W-:-:S11]  /*0280*/  ISETP.NE.OR P0, PT, R0, 0x3, !P4 ;  /* 0x000000030000780c */ /* 0x000fd60006705670 */
[----:B------:R-:W-:Y:S05]  /*0290*/  @P1 BRA `(.L_x_5) ;  /* 0x0000000000201947 */ /* 0x000fea0003800000 */
[----:B------:R-:W3:Y:S02]  /*02a0*/  LDCU.64 UR4, c[0x0][0x348] ;  /* 0x00006900ff0477ac */ /* 0x000ee40008000a00 */
[----:B---3--:R-:W-:Y:S02]  /*02b0*/  UIADD3 UR6, UP1, UPT, UR4, 0x80, URZ ;  /* 0x0000008004067890 */ /* 0x008fe4000ff3e0ff */
[----:B------:R-:W-:Y:S02]  /*02c0*/  UIADD3 UR4, UP0, UPT, UR4, 0x180, URZ ;  /* 0x0000018004047890 */ /* 0x000fe4000ff1e0ff */
[----:B------:R-:W-:Y:S02]  /*02d0*/  UIADD3.X UR7, UPT, UPT, URZ, UR5, URZ, UP1, !UPT ;  /* 0x00000005ff077290 */ /* 0x000fe40008ffe4ff */
[----:B------:R-:W-:-:S07]  /*02e0*/  UIADD3.X UR5, UPT, UPT, URZ, UR5, URZ, UP0, !UPT ;  /* 0x00000005ff057290 */ /* 0x000fce00087fe4ff */
[----:B------:R3:W-:Y:S02]  /*02f0*/  UTMACCTL.PF [UR6] ;  /* 0x00000000060079b9 */ /* 0x0007e40008040000 */
[----:B------:R3:W-:Y:S02]  /*0300*/  UTMACCTL.PF [UR4] ;  /* 0x00000000040079b9 */ /* 0x0007e40008040000 */
[----:B---3--:R-:W-:Y:S01]  /*0310*/  NOP ;  /* 0x0000000000007918 */ /* 0x008fe20000000000 */
.L_x_5:
[----:B------:R-:W-:Y:S05]  /*0320*/  BSYNC.RECONVERGENT B0 ;  /* 0x0000000000007941 */ /* 0x000fea0003800200 */
.L_x_4:
[----:B------:R-:W-:Y:S04]  /*0330*/  BSSY.RECONVERGENT B0, `(.L_x_6) ;  /* 0x000000a000007945 */ /* 0x000fe80003800200 */
        /* <DEDUP_REMOVED lines=9> */
.L_x_7:
[----:B------:R-:W-:Y:S05]  /*03d0*/  BSYNC.RECONVERGENT B0 ;  /* 0x0000000000007941 */ /* 0x000fea0003800200 */
.L_x_6:
[----:B------:R-:W3:Y:S01]  /*03e0*/  LDCU.64 UR4, c[0x0][0x888] ;  /* 0x00011100ff0477ac */ /* 0x000ee20008000a00 */
[----:B------:R-:W-:Y:S02]  /*03f0*/  UISETP.EQ.U32.AND UP1, UPT, UR8, URZ, UPT ;  /* 0x000000ff0800728c */ /* 0x000fe4000bf22070 */
[----:B------:R-:W-:Y:S02]  /*0400*/  UPLOP3.LUT UP3, UPT, UPT, UPT, UPT, 0x80, 0x8 ;  /* 0x000000000008789c */ /* 0x000fe40003f6f070 */
[----:B---3--:R-:W-:-:S04]  /*0410*/  UISETP.NE.U32.AND UP0, UPT, UR4, URZ, UPT ;  /* 0x000000ff0400728c */ /* 0x008fc8000bf05070 */
[----:B------:R-:W-:-:S04]  /*0420*/  UISETP.NE.AND.EX UP0, UPT, UR5, URZ, UPT, UP0 ;  /* 0x000000ff0500728c */ /* 0x000fc8000bf05300 */
[----:B------:R-:W-:-:S04]  /*0430*/  UISETP.EQ.OR.EX UP2, UPT, UR9, URZ, !UP0, UP1 ;  /* 0x000000ff0900728c */ /* 0x000fc8000c742710 */
[----:B------:R-:W-:-:S06]  /*0440*/  UP2UR UR4, UPR, URZ, 0x4 ;  /* 0x00000004ff047883 */ /* 0x000fcc0008000000 */
[----:B------:R-:W-:Y:S01]  /*0450*/  MOV R56, UR4 ;  /* 0x0000000400387c02 */ /* 0x000fe20008000f00 */
[----:B------:R-:W-:Y:S06]  /*0460*/  BRA.U !UP2, `(.L_x_8) ;  /* 0x000000010a207547 */ /* 0x000fec000b800000 */
[----:B------:R-:W-:Y:S01]  /*0470*/  UISETP.NE.U32.AND UP1, UPT, UR8, URZ, UPT ;  /* 0x000000ff0800728c */ /* 0x000fe2000bf25070 */
[----:B-----5:R-:W-:Y:S01]  /*0480*/  FSETP.NEU.AND P0, PT, R26, RZ, PT ;  /* 0x000000ff1a00720b */ /* 0x020fe20003f0d000 */
[----:B------:R-:W-:Y:S02]  /*0490*/  USEL UR4, URZ, 0xffffffff, UP0 ;  /* 0xffffffffff047887 */ /* 0x000fe40008000000 */
[----:B------:R-:W-:-:S10]  /*04a0*/  UISETP.NE.AND.EX UP1, UPT, UR9, URZ, UPT, UP1 ;  /* 0x000000ff0900728c */ /* 0x000fd4000bf25310 */
[----:B------:R-:W-:Y:S01]  /*04b0*/  VOTEU.ANY UP0, P0 ;  /* 0x0000000000ff7886 */ /* 0x000fe20000000100 */
[----:B------:R-:W-:-:S04]  /*04c0*/  @!UP1 USEL UR4, URZ, 0xffffffff, UP0 ;  /* 0xffffffffff049887 */ /* 0x000fc80008000000 */
[----:B------:R-:W-:-:S04]  /*04d0*/  ULOP3.LUT UR4, UR4, 0x1, URZ, 0xc0, !UPT ;  /* 0x0000000104047892 */ /* 0x000fc8000f8ec0ff */
[----:B------:R-:W-:-:S11]  /*04e0*/  UISETP.NE.U32.AND UP3, UPT, UR4, 0x1, UPT ;  /* 0x000000010400788c */ /* 0x000fd6000bf65070 */
.L_x_8:
[----:B------:R-:W3:Y:S01]  /*04f0*/  SHFL.IDX PT, R2, R53, RZ, 0x1f ;  /* 0x00001fff35027589 */ /* 0x000ee200000e0000 */
[----:B------:R-:W-:-:S04]  /*0500*/  UISETP.NE.AND UP0, UPT, UR22, 0x2, UPT ;  /* 0x000000021600788c */ /* 0x000fc8000bf05270 */
[----:B------:R-:W-:Y:S01]  /*0510*/  USEL UR38, URZ, 0x1, UP0 ;  /* 0x00000001ff267887 */ /* 0x000fe20008000000 */
[----:B---3--:R-:W-:-:S13]  /*0520*/  ISETP.NE.AND P0, PT, R2, RZ, PT ;  /* 0x000000ff0200720c */ /* 0x008fda0003f05270 */
[----:B------:R-:W-:Y:S05]  /*0530*/  @P0 BRA `(.L_x_9) ;  /* 0x0000000000500947 */ /* 0x000fea0003800000 */
[----:B------:R-:W3:Y:S01]  /*0540*/  S2UR UR4, SR_CgaCtaId ;  /* 0x00000000000479c3 */ /* 0x000ee20000008800 */
[----:B------:R-:W-:Y:S01]  /*0550*/  UMOV UR5, 0x400 ;  /* 0x0000040000057882 */ /* 0x000fe20000000000 */
[----:B------:R-:W-:Y:S01]  /*0560*/  UMOV UR8, 0x1 ;  /* 0x0000000100087882 */ /* 0x000fe20000000000 */
[----:B------:R-:W-:Y:S01]  /*0570*/  UMOV UR6, 0x8 ;  /* 0x0000000800067882 */ /* 0x000fe20000000000 */
[----:B------:R-:W-:-:S04]  /*0580*/  UIADD3 UR8, UPT, UPT, -UR8, 0x100000, URZ ;  /* 0x0010000008087890 */ /* 0x000fc8000fffe1ff */
[----:B------:R-:W-:Y:S02]  /*0590*/  USHF.L.U32 UR9, UR8, 0xb, URZ ;  /* 0x0000000b08097899 */ /* 0x000fe400080006ff */
[----:B------:R-:W-:Y:S02]  /*05a0*/  USHF.L.U32 UR8, UR8, 0x1, URZ ;  /* 0x0000000108087899 */ /* 0x000fe400080006ff */
[----:B------:R-:W-:-:S04]  /*05b0*/  UIADD3 UR6, UPT, UPT, -UR6, 0x100000, URZ ;  /* 0x0010000006067890 */ /* 0x000fc8000fffe1ff */
[----:B------:R-:W-:Y:S02]  /*05c0*/  USHF.L.U32 UR7, UR6, 0xb, URZ ;  /* 0x0000000b06077899 */ /* 0x000fe400080006ff */
[----:B------:R-:W-:Y:S01]  /*05d0*/  USHF.L.U32 UR6, UR6, 0x1, URZ ;  /* 0x0000000106067899 */ /* 0x000fe200080006ff */
[----:B------:R-:W-:Y:S01]  /*05e0*/  ELECT P0, URZ, PT ;  /* 0x0000000000ff782f */ /* 0x000fe20003800000 */
[----:B---3--:R-:W-:Y:S01]  /*05f0*/  ULEA UR4, UR4, UR5, 0x18 ;  /* 0x0000000504047291 */ /* 0x008fe2000f8ec0ff */
[----:B------:R-:W3:Y:S11]  /*0600*/  FENCE.VIEW.ASYNC.S ;  /* 0x00000000000073c6 */ /* 0x000ef60000000000 */
[----:B---3--:R3:W4:Y:S01]  /*0610*/  SYNCS.EXCH.64 URZ, [UR4], UR8 ;  /* 0x0000000804ff75b2 */ /* 0x0087220008000100 */
[----:B------:R3:W1:Y:S01]  /*0620*/  SYNCS.EXCH.64 URZ, [UR4+0x18], UR6 ;  /* 0x0000180604ff75b2 */ /* 0x0006620008000100 */
[----:B------:R3:W1:Y:S01]  /*0630*/  SYNCS.EXCH.64 URZ, [UR4+0x8], UR8 ;  /* 0x0000080804ff75b2 */ /* 0x0006620008000100 */
[----:B------:R3:W1:Y:S01]  /*0640*/  SYNCS.EXCH.64 URZ, [UR4+0x20], UR6 ;  /* 0x0000200604ff75b2 */ /* 0x0006620008000100 */
[----:B------:R3:W1:Y:S01]  /*0650*/  SYNCS.EXCH.64 URZ, [UR4+0x10], UR8 ;  /* 0x0000100804ff75b2 */ /* 0x0006620008000100 */
[----:B------:R3:W1:Y:S01]  /*0660*/  SYNCS.EXCH.64 URZ, [UR4+0x28], UR6 ;  /* 0x0000280604ff75b2 */ /* 0x0006620008000100 */
[----:B------:R-:W-:Y:S01]  /*0670*/  NOP ;  /* 0x0000000000007918 */ /* 0x000fe20000000000 */
.L_x_9:
[----:B------:R-:W2:Y:S01]  /*0680*/  SHFL.IDX PT, R2, R53, RZ, 0x1f ;  /* 0x00001fff35027589 */ /* 0x000ea200000e0000 */
[----:B------:R-:W-:Y:S01]  /*0690*/  NOP ;  /* 0x0000000000007918 */ /* 0x000fe20000000000 */
[----:B--2---:R-:W-:-:S13]  /*06a0*/  ISETP.NE.AND P0, PT, R2, 0x1, PT ;  /* 0x000000010200780c */ /* 0x004fda0003f05270 */
[----:B------:R-:W-:Y:S05]  /*06b0*/  @P0 BRA `(.L_x_10) ;  /* 0x0000000000500947 */ /* 0x000fea0003800000 */
[----:B---3--:R-:W2:Y:S01]  /*06c0*/  S2UR UR4, SR_CgaCtaId ;  /* 0x00000000000479c3 */ /* 0x008ea20000008800 */
        /* <DEDUP_REMOVED lines=10> */
[----:B--2---:R-:W-:Y:S01]  /*0770*/  ULEA UR4, UR4, UR5, 0x18 ;  /* 0x0000000504047291 */ /* 0x004fe2000f8ec0ff */
[----:B------:R-:W2:Y:S11]  /*0780*/  FENCE.VIEW.ASYNC.S ;  /* 0x00000000000073c6 */ /* 0x000eb60000000000 */
[----:B--2---:R2:W3:Y:S01]  /*0790*/  SYNCS.EXCH.64 URZ, [UR4+0x30], UR8 ;  /* 0x0000300804ff75b2 */ /* 0x0044e20008000100 */
[----:B------:R2:W1:Y:S01]  /*07a0*/  SYNCS.EXCH.64 URZ, [UR4+0x48], UR6 ;  /* 0x0000480604ff75b2 */ /* 0x0004620008000100 */
[----:B------:R2:W1:Y:S01]  /*07b0*/  SYNCS.EXCH.64 URZ, [UR4+0x38], UR8 ;  /* 0x0000380804ff75b2 */ /* 0x0004620008000100 */
[----:B------:R2:W1:Y:S01]  /*07c0*/  SYNCS.EXCH.64 URZ, [UR4+0x50], UR6 ;  /* 0x0000500604ff75b2 */ /* 0x0004620008000100 */
[----:B------:R2:W1:Y:S01]  /*07d0*/  SYNCS.EXCH.64 URZ, [UR4+0x40], UR8 ;  /* 0x0000400804ff75b2 */ /* 0x0004620008000100 */
[----:B------:R2:W1:Y:S01]  /*07e0*/  SYNCS.EXCH.64 URZ, [UR4+0x58], UR6 ;  /* 0x0000580604ff75b2 */ /* 0x0004620008000100 */
[----:B------:R-:W-:Y:S01]  /*07f0*/  NOP ;  /* 0x0000000000007918 */ /* 0x000fe20000000000 */
.L_x_10:
[----:B------:R-:W4:Y:S01]  /*0800*/  SHFL.IDX PT, R2, R53, RZ, 0x1f ;  /* 0x00001fff35027589 */ /* 0x000f2200000e0000 */
[----:B------:R-:W-:Y:S01]  /*0810*/  NOP ;  /* 0x0000000000007918 */ /* 0x000fe20000000000 */
[----:B----4-:R-:W-:-:S13]  /*0820*/  ISETP.NE.AND P0, PT, R2, 0x3, PT ;  /* 0x000000030200780c */ /* 0x010fda0003f05270 */
[----:B------:R-:W-:Y:S05]  /*0830*/  @P0 BRA `(.L_x_11) ;  /* 0x0000000000300947 */ /* 0x000fea0003800000 */
[----:B--23--:R-:W2:Y:S01]  /*0840*/  S2UR UR6, SR_CgaCtaId ;  /* 0x00000000000679c3 */ /* 0x00cea20000008800 */
[----:B------:R-:W-:Y:S01]  /*0850*/  UMOV UR4, 0x400 ;  /* 0x0000040000047882 */ /* 0x000fe20000000000 */
[----:B------:R-:W-:Y:S01]  /*0860*/  UMOV UR5, 0x20 ;  /* 0x0000002000057882 */ /* 0x000fe20000000000 */
[----:B------:R-:W-:Y:S01]  /*0870*/  ELECT P0, URZ, PT ;  /* 0x0000000000ff782f */ /* 0x000fe20003800000 */
[----:B--2---:R-:W-:Y:S02]  /*0880*/  ULEA UR6, UR6, UR4, 0x18 ;  /* 0x0000000406067291 */ /* 0x004fe4000f8ec0ff */
[----:B------:R-:W-:-:S04]  /*0890*/  UIADD3 UR4, UPT, UPT, -UR5, 0x100000, URZ ;  /* 0x0010000005047890 */ /* 0x000fc8000fffe1ff */
[----:B------:R-:W-:Y:S02]  /*08a0*/  USHF.L.U32 UR5, UR4, 0xb, URZ ;  /* 0x0000000b04057899 */ /* 0x000fe400080006ff */
[----:B------:R-:W-:Y:S01]  /*08b0*/  USHF.L.U32 UR4, UR4, 0x1, URZ ;  /* 0x0000000104047899 */ /* 0x000fe200080006ff */
[----:B------:R-:W2:Y:S11]  /*08c0*/  FENCE.VIEW.ASYNC.S ;  /* 0x00000000000073c6 */ /* 0x000eb60000000000 */
[----:B--2---:R4:W2:Y:S01]  /*08d0*/  SYNCS.EXCH.64 URZ, [UR6+0x60], UR4 ;  /* 0x0000600406ff75b2 */ /* 0x0048a20008000100 */
[----:B------:R4:W3:Y:S02]  /*08e0*/  SYNCS.EXCH.64 URZ, [UR6+0x68], UR4 ;  /* 0x0000680406ff75b2 */ /* 0x0008e40008000100 */
[----:B----4-:R-:W-:Y:S01]  /*08f0*/  NOP ;  /* 0x0000000000007918 */ /* 0x010fe20000000000 */
.L_x_11:
[----:B------:R-:W4:Y:S01]  /*0900*/  SHFL.IDX PT, R2, R53, RZ, 0x1f ;  /* 0x00001fff35027589 */ /* 0x000f2200000e0000 */
[----:B------:R-:W-:Y:S01]  /*0910*/  NOP ;  /* 0x0000000000007918 */ /* 0x000fe20000000000 */
[----:B----4-:R-:W-:-:S13]  /*0920*/  ISETP.NE.AND P0, PT, R2, 0x4, PT ;  /* 0x000000040200780c */ /* 0x010fda0003f05270 */
[----:B------:R-:W-:Y:S05]  /*0930*/  @P0 BRA `(.L_x_12) ;  /* 0x00000000004c0947 */ /* 0x000fea0003800000 */
[----:B--23--:R-:W2:Y:S01]  /*0940*/  S2UR UR6, SR_CgaCtaId ;  /* 0x00000000000679c3 */ /* 0x00cea20000008800 */
[----:B------:R-:W-:Y:S01]  /*0950*/  UMOV UR4, 0x720 ;  /* 0x0000072000047882 */ /* 0x000fe20000000000 */
[----:B------:R-:W-:Y:S01]  /*0960*/  UMOV UR5, 0x400 ;  /* 0x0000040000057882 */ /* 0x000fe20000000000 */
[----:B------:R-:W-:Y:S01]  /*0970*/  USEL UR4, UR4, 0x620, UP3 ;  /* 0x0000062004047887 */ /* 0x000fe20009800000 */
[----:B------:R-:W-:Y:S01]  /*0980*/  UMOV UR8, 0x1 ;  /* 0x0000000100087882 */ /* 0x000fe20000000000 */
[----:B------:R-:W-:Y:S01]  /*0990*/  ELECT P0, URZ, PT ;  /* 0x0000000000ff782f */ /* 0x000fe20003800000 */
[----:B------:R-:W-:-:S04]  /*09a0*/  UIADD3 UR8, UPT, UPT, -UR8, 0x100000, URZ ;  /* 0x0010000008087890 */ /* 0x000fc8000fffe1ff */
[----:B------:R-:W-:Y:S02]  /*09b0*/  USHF.L.U32 UR9, UR8, 0xb, URZ ;  /* 0x0000000b08097899 */ /* 0x000fe400080006ff */
[----:B------:R-:W-:Y:S02]  /*09c0*/  USHF.L.U32 UR8, UR8, 0x1, URZ ;  /* 0x0000000108087899 */ /* 0x000fe400080006ff */
[----:B--2---:R-:W-:Y:S02]  /*09d0*/  ULEA UR6, UR6, UR5, 0x18 ;  /* 0x0000000506067291 */ /* 0x004fe4000f8ec0ff */
[----:B------:R-:W-:-:S04]  /*09e0*/  UIADD3 UR4, UPT, UPT, -UR4, 0x100000, URZ ;  /* 0x0010000004047890 */ /* 0x000fc8000fffe1ff */
[----:B------:R-:W-:Y:S02]  /*09f0*/  USHF.L.U32 UR5, UR4, 0xb, URZ ;  /* 0x0000000b04057899 */ /* 0x000fe400080006ff */
[----:B------:R-:W-:Y:S01]  /*0a00*/  USHF.L.U32 UR4, UR4, 0x1, URZ ;  /* 0x0000000104047899 */ /* 0x000fe200080006ff */
[----:B------:R-:W2:Y:S03]  /*0a10*/  FENCE.VIEW.ASYNC.S ;  /* 0x00000000000073c6 */ /* 0x000ea60000000000 */
[----:B--2---:R4:W2:Y:S08]  /*0a20*/  SYNCS.EXCH.64 URZ, [UR6+0x70], UR8 ;  /* 0x0000700806ff75b2 */ /* 0x0048b00008000100 */
[----:B------:R4:W3:Y:S01]  /*0a30*/  SYNCS.EXCH.64 URZ, [UR6+0x80], UR4 ;  /* 0x0000800406ff75b2 */ /* 0x0008e20008000100 */
[----:B------:R4:W1:Y:S01]  /*0a40*/  SYNCS.EXCH.64 URZ, [UR6+0x78], UR8 ;  /* 0x0000780806ff75b2 */ /* 0x0008620008000100 */
[----:B------:R4:W1:Y:S02]  /*0a50*/  SYNCS.EXCH.64 URZ, [UR6+0x88], UR4 ;  /* 0x0000880406ff75b2 */ /* 0x0008640008000100 */
[----:B----4-:R-:W-:Y:S01]  /*0a60*/  NOP ;  /* 0x0000000000007918 */ /* 0x010fe20000000000 */
.L_x_12:
[----:B------:R-:W4:Y:S01]  /*0a70*/  SHFL.IDX PT, R2, R53, RZ, 0x1f ;  /* 0x00001fff35027589 */ /* 0x000f2200000e0000 */
[----:B------:R-:W-:Y:S01]  /*0a80*/  NOP ;  /* 0x0000000000007918 */ /* 0x000fe20000000000 */
[----:B----4-:R-:W-:-:S13]  /*0a90*/  ISETP.NE.AND P0, PT, R2, 0x5, PT ;  /* 0x000000050200780c */ /* 0x010fda0003f05270 */
[----:B------:R-:W-:Y:S05]  /*0aa0*/  @P0 BRA `(.L_x_13) ;  /* 0x0000000000580947 */ /* 0x000fea0003800000 */
[----:B--23--:R-:W2:Y:S01]  /*0ab0*/  S2UR UR4, SR_CgaCtaId ;  /* 0x00000000000479c3 */ /* 0x00cea20000008800 */
        /* <DEDUP_REMOVED lines=12> */
[----:B--2---:R4:W2:Y:S01]  /*0b80*/  SYNCS.EXCH.64 URZ, [UR4+0x90], UR8 ;  /* 0x0000900804ff75b2 */ /* 0x0048a20008000100 */
[----:B------:R4:W3:Y:S01]  /*0b90*/  SYNCS.EXCH.64 URZ, [UR4+0xb0], UR6 ;  /* 0x0000b00604ff75b2 */ /* 0x0008e20008000100 */
[----:B------:R4:W1:Y:S01]  /*0ba0*/  SYNCS.EXCH.64 URZ, [UR4+0x98], UR8 ;  /* 0x0000980804ff75b2 */ /* 0x0008620008000100 */
[----:B------:R4:W1:Y:S01]  /*0bb0*/  SYNCS.EXCH.64 URZ, [UR4+0xb8], UR6 ;  /* 0x0000b80604ff75b2 */ /* 0x0008620008000100 */
[----:B------:R4:W1:Y:S01]  /*0bc0*/  SYNCS.EXCH.64 URZ, [UR4+0xa0], UR8 ;  /* 0x0000a00804ff75b2 */ /* 0x0008620008000100 */
[----:B------:R4:W1:Y:S01]  /*0bd0*/  SYNCS.EXCH.64 URZ, [UR4+0xc0], UR6 ;  /* 0x0000c00604ff75b2 */ /* 0x0008620008000100 */
[----:B------:R4:W1:Y:S01]  /*0be0*/  SYNCS.EXCH.64 URZ, [UR4+0xa8], UR8 ;  /* 0x0000a80804ff75b2 */ /* 0x0008620008000100 */
[----:B------:R4:W1:Y:S02]  /*0bf0*/  SYNCS.EXCH.64 URZ, [UR4+0xc8], UR6 ;  /* 0x0000c80604ff75b2 */ /* 0x0008640008000100 */
[----:B----4-:R-:W-:Y:S01]  /*0c00*/  NOP ;  /* 0x0000000000007918 */ /* 0x010fe20000000000 */
.L_x_13:
[----:B------:R-:W4:Y:S01]  /*0c10*/  SHFL.IDX PT, R2, R53, RZ, 0x1f ;  /* 0x00001fff35027589 */ /* 0x000f2200000e0000 */
[----:B------:R-:W1:Y:S01]  /*0c20*/  S2UR UR54, SR_CgaCtaId ;  /* 0x00000000003679c3 */ /* 0x000e620000008800 */
[----:B------:R-:W-:Y:S01]  /*0c30*/  NOP ;  /* 0x0000000000007918 */ /* 0x000fe20000000000 */
[----:B----4-:R-:W-:-:S13]  /*0c40*/  ISETP.NE.AND P0, PT, R2, 0x3, PT ;  /* 0x000000030200780c */ /* 0x010fda0003f05270 */
[----:B-1----:R-:W-:Y:S05]  /*0c50*/  @P0 BRA `(.L_x_14) ;  /* 0x0000000000340947 */ /* 0x002fea0003800000 */
[----:B--23--:R-:W-:Y:S01]  /*0c60*/  UMOV UR4, 0x400 ;  /* 0x0000040000047882 */ /* 0x00cfe20000000000 */
[----:B------:R-:W-:Y:S01]  /*0c70*/  UMOV UR6, 0x20 ;  /* 0x0000002000067882 */ /* 0x000fe20000000000 */
[----:B------:R-:W-:Y:S02]  /*0c80*/  ULEA UR4, UR54, UR4, 0x18 ;  /* 0x0000000436047291 */ /* 0x000fe4000f8ec0ff */
[----:B------:R-:W-:-:S04]  /*0c90*/  UIADD3 UR6, UPT, UPT, -UR6, 0x100000, URZ ;  /* 0x0010000006067890 */ /* 0x000fc8000fffe1ff */
[----:B------:R-:W-:Y:S02]  /*0ca0*/  USHF.L.U32 UR7, UR6, 0xb, URZ ;  /* 0x0000000b06077899 */ /* 0x000fe400080006ff */
[----:B------:R-:W-:Y:S01]  /*0cb0*/  USHF.L.U32 UR6, UR6, 0x1, URZ ;  /* 0x0000000106067899 */ /* 0x000fe200080006ff */
[----:B------:R-:W-:Y:S01]  /*0cc0*/  ELECT P0, URZ, PT ;  /* 0x0000000000ff782f */ /* 0x000fe20003800000 */
[----:B------:R-:W1:Y:S10]  /*0cd0*/  FENCE.VIEW.ASYNC.S ;  /* 0x00000000000073c6 */ /* 0x000e740000000000 */
[----:B-1----:R1:W4:Y:S01]  /*0ce0*/  SYNCS.EXCH.64 URZ, [UR4+0xd0], UR6 ;  /* 0x0000d00604ff75b2 */ /* 0x0023220008000100 */
[----:B------:R1:W2:Y:S01]  /*0cf0*/  SYNCS.EXCH.64 URZ, [UR4+0xe0], UR6 ;  /* 0x0000e00604ff75b2 */ /* 0x0002a20008000100 */
[----:B------:R1:W3:Y:S01]  /*0d00*/  SYNCS.EXCH.64 URZ, [UR4+0xd8], UR6 ;  /* 0x0000d80604ff75b2 */ /* 0x0002e20008000100 */
[----:B------:R1:W1:Y:S01]  /*0d10*/  SYNCS.EXCH.64 URZ, [UR4+0xe8], UR6 ;  /* 0x0000e80604ff75b2 */ /* 0x0002620008000100 */
[----:B------:R-:W-:Y:S01]  /*0d20*/  NOP ;  /* 0x0000000000007918 */ /* 0x000fe20000000000 */
.L_x_14:
[----:B-123--:R-:W1:Y:S01]  /*0d30*/  LDCU UR4, c[0x0][0x36c] ;  /* 0x00006d80ff0477ac */ /* 0x00ee620008000800 */
[----:B------:R-:W-:Y:S01]  /*0d40*/  ISETP.NE.OR P4, PT, R0, 0x2, !P4 ;  /* 0x000000020000780c */ /* 0x000fe20006785670 */
[----:B------:R-:W-:Y:S01]  /*0d50*/  NOP ;  /* 0x0000000000007918 */ /* 0x000fe20000000000 */
[----:B------:R-:W-:Y:S01]  /*0d60*/  LOP3.LUT R0, R63, 0x1f, RZ, 0xc0, !PT ;  /* 0x0000001f3f007812 */ /* 0x000fe200078ec0ff */
[----:B------:R-:W-:Y:S02]  /*0d70*/  UISETP.NE.AND UP4, UPT, UR22, URZ, UPT ;  /* 0x000000ff1600728c */ /* 0x000fe4000bf85270 */
[----:B-1----:R-:W-:-:S09]  /*0d80*/  UISETP.EQ.U32.AND UP5, UPT, UR4, 0x1, UPT ;  /* 0x000000010400788c */ /* 0x002fd2000bfa2070 */
[----:B------:R-:W-:Y:S05]  /*0d90*/  BRA.U !UP5, `(.L_x_15) ;  /* 0x000000010d087547 */ /* 0x000fea000b800000 */
[----:B----4-:R-:W-:Y:S01]  /*0da0*/  UCGABAR_ARV ;  /* 0x00000000000079c7 */ /* 0x010fe20008000000 */
[----:B------:R-:W-:Y:S05]  /*0db0*/  BRA `(.L_x_16) ;  /* 0x0000000000047947 */ /* 0x000fea0003800000 */
.L_x_15:
[----:B----4-:R-:W-:Y:S01]  /*0dc0*/  NOP ;  /* 0x0000000000007918 */ /* 0x010fe20000000000 */
.L_x_16:
[----:B------:R-:W1:Y:S01]  /*0dd0*/  S2UR UR7, SR_CTAID.X ;  /* 0x00000000000779c3 */ /* 0x000e620000002500 */
[----:B------:R-:W-:-:S05]  /*0de0*/  CS2R.32 R55, SR_CgaSize ;  /* 0x0000000000377805 */ /* 0x000fca0000008a00 */
[----:B------:R-:W-:-:S05]  /*0df0*/  IMAD R55, R55, -0xa0, RZ ;  /* 0xffffff6037377824 */ /* 0x000fca00078e02ff */
[----:B------:R-:W-:-:S14]  /*0e00*/  R2UR UR5, R55 ;  /* 0x00000000370572ca */ /* 0x000fdc00000e0000 */
[----:B------:R-:W2:Y:S01]  /*0e10*/  LDCU UR5, c[0x0][UR5+0x2b0] ;  /* 0x00005600050577ac */ /* 0x000ea20008000800 */
[----:B------:R-:W-:-:S05]  /*0e20*/  CS2R.32 R55, SR_CgaSize ;  /* 0x0000000000377805 */ /* 0x000fca0000008a00 */
[----:B------:R-:W-:-:S05]  /*0e30*/  IMAD R55, R55, -0xa0, RZ ;  /* 0xffffff6037377824 */ /* 0x000fca00078e02ff */
[----:B------:R-:W-:-:S14]  /*0e40*/  R2UR UR4, R55 ;  /* 0x00000000370472ca */ /* 0x000fdc00000e0000 */
[----:B------:R-:W3:Y:S01]  /*0e50*/  LDCU UR4, c[0x0][UR4+0x2b4] ;  /* 0x00005680040477ac */ /* 0x000ee20008000800 */
[----:B------:R-:W4:Y:S01]  /*0e60*/  S2UR UR8, SR_CTAID.Y ;  /* 0x00000000000879c3 */ /* 0x000f220000002600 */
[----:B------:R-:W-:-:S05]  /*0e70*/  CS2R.32 R55, SR_CgaSize ;  /* 0x0000000000377805 */ /* 0x000fca0000008a00 */
[----:B------:R-:W-:-:S05]  /*0e80*/  IMAD R55, R55, -0xa0, RZ ;  /* 0xffffff6037377824 */ /* 0x000fca00078e02ff */
[----:B------:R-:W-:-:S14]  /*0e90*/  R2UR UR9, R55 ;  /* 0x00000000370972ca */ /* 0x000fdc00000e0000 */
[----:B------:R-:W3:Y:S01]  /*0ea0*/  LDCU UR9, c[0x0][UR9+0x2a0] ;  /* 0x00005400090977ac */ /* 0x000ee20008000800 */
[----:B------:R-:W-:-:S05]  /*0eb0*/  CS2R.32 R55, SR_CgaSize ;  /* 0x0000000000377805 */ /* 0x000fca0000008a00 */
[----:B------:R-:W-:-:S05]  /*0ec0*/  IMAD R55, R55, -0xa0, RZ ;  /* 0xffffff6037377824 */ /* 0x000fca00078e02ff */
[----:B------:R-:W-:-:S14]  /*0ed0*/  R2UR UR10, R55 ;  /* 0x00000000370a72ca */ /* 0x000fdc00000e0000 */
[----:B------:R-:W3:Y:S01]  /*0ee0*/  LDCU UR10, c[0x0][UR10+0x2a4] ;  /* 0x000054800a0a77ac */ /* 0x000ee20008000800 */
[----:B------:R-:W3:Y:S01]  /*0ef0*/  S2UR UR60, SR_CTAID.Z ;  /* 0x00000000003c79c3 */ /* 0x000ee20000002700 */
[----:B------:R-:W3:Y:S01]  /*0f00*/  LDCU UR23, c[0x0][0xb24] ;  /* 0x00016480ff1777ac */ /* 0x000ee20008000800 */
[----:B------:R-:W3:Y:S01]  /*0f10*/  LDCU UR39, c[0x0][0xb24] ;  /* 0x00016480ff2777ac */ /* 0x000ee20008000800 */
[----:B-1----:R-:W-:Y:S01]  /*0f20*/  I2FP.F32.U32 R3, UR7 ;  /* 0x0000000700037c45 */ /* 0x002fe20008201000 */
[----:B------:R-:W1:Y:S04]  /*0f30*/  LDCU UR26, c[0x0][0xb30] ;  /* 0x00016600ff1a77ac */ /* 0x000e680008000800 */
[----:B--2---:R-:W-:Y:S01]  /*0f40*/  FMUL R3, R3, UR5 ;  /* 0x0000000503037c20 */ /* 0x004fe20008400000 */
[----:B------:R-:W-:Y:S01]  /*0f50*/  USHF.L.U32 UR37, UR54, 0x8, URZ ;  /* 0x0000000836257899 */ /* 0x000fe200080006ff */
[----:B----4-:R-:W-:Y:S01]  /*0f60*/  I2FP.F32.U32 R2, UR8 ;  /* 0x0000000800027c45 */ /* 0x010fe20008201000 */
[----:B------:R-:W-:Y:S01]  /*0f70*/  UMOV UR25, UR7 ;  /* 0x0000000700197c82 */ /* 0x000fe20008000000 */
[----:B------:R-:W-:-:S02]  /*0f80*/  UMOV UR27, UR8 ;  /* 0x00000008001b7c82 */ /* 0x000fc40008000000 */
[----:B------:R-:W2:Y:S01]  /*0f90*/  F2I.U32.TRUNC.NTZ R3, R3 ;  /* 0x0000000300037305 */ /* 0x000ea2000020f000 */
[----:B---3--:R-:W-:Y:S01]  /*0fa0*/  UISETP.GE.AND UP2, UPT, UR23, 0x1, UPT ;  /* 0x000000011700788c */ /* 0x008fe2000bf46270 */
[----:B------:R-:W-:-:S06]  /*0fb0*/  FMUL R2, R2, UR4 ;  /* 0x0000000402027c20 */ /* 0x000fcc0008400000 */
[----:B------:R-:W3:Y:S01]  /*0fc0*/  F2I.U32.TRUNC.NTZ R2, R2 ;  /* 0x0000000200027305 */ /* 0x000ee2000020f000 */
[----:B--2---:R-:W-:Y:S02]  /*0fd0*/  R2UR UR4, R3 ;  /* 0x00000000030472ca */ /* 0x004fe400000e0000 */
[----:B---3--:R-:W-:Y:S02]  /*0fe0*/  R2UR UR6, R2 ;  /* 0x00000000020672ca */ /* 0x008fe400000e0000 */
[----:B------:R-:W-:-:S09]  /*0ff0*/  PRMT R2, RZ, 0x7610, R2 ;  /* 0x00007610ff027816 */ /* 0x000fd20000000002 */
[----:B------:R-:W-:-:S04]  /*1000*/  UIADD3 UR5, UPT, UPT, -UR4, URZ, URZ ;  /* 0x000000ff04057290 */ /* 0x000fc8000fffe1ff */
[----:B------:R-:W-:Y:S02]  /*1010*/  UIMAD UR5, UR9, UR5, UR7 ;  /* 0x00000005090572a4 */ /* 0x000fe4000f8e0207 */
[----:B------:R-:W-:-:S04]  /*1020*/  UIADD3 UR4, UPT, UPT, -UR6, URZ, URZ ;  /* 0x000000ff06047290 */ /* 0x000fc8000fffe1ff */
[----:B------:R-:W-:Y:S01]  /*1030*/  IMAD.U32 R55, RZ, RZ, UR5 ;  /* 0x00000005ff377e24 */ /* 0x000fe2000f8e00ff */
[----:B------:R-:W-:-:S06]  /*1040*/  UIMAD UR4, UR10, UR4, UR8 ;  /* 0x000000040a0472a4 */ /* 0x000fcc000f8e0208 */
[----:B------:R-:W-:Y:S01]  /*1050*/  IMAD.U32 R54, RZ, RZ, UR4 ;  /* 0x00000004ff367e24 */ /* 0x000fe2000f8e00ff */
[----:B-1----:R-:W-:Y:S06]  /*1060*/  BRA.U UP4, `(.L_x_17) ;  /* 0x0000000104807547 */ /* 0x002fec000b800000 */
[----:B------:R-:W-:Y:S02]  /*1070*/  R2UR UR9, R54 ;  /* 0x00000000360972ca */ /* 0x000fe400000e0000 */
[----:B------:R-:W-:-:S11]  /*1080*/  R2UR UR8, R55 ;  /* 0x00000000370872ca */ /* 0x000fd600000e0000 */
[----:B------:R-:W-:Y:S02]  /*1090*/  UISETP.NE.AND UP0, UPT, UR9, 0x1, UPT ;  /* 0x000000010900788c */ /* 0x000fe4000bf05270 */
[----:B------:R-:W-:Y:S02]  /*10a0*/  UISETP.NE.AND UP1, UPT, UR9, 0x2, UPT ;  /* 0x000000020900788c */ /* 0x000fe4000bf25270 */
[----:B------:R-:W-:Y:S02]  /*10b0*/  USEL UR5, URZ, 0x2, UP0 ;  /* 0x00000002ff057887 */ /* 0x000fe40008000000 */
[----:B------:R-:W-:Y:S02]  /*10c0*/  UISETP.NE.AND UP0, UPT, UR9, 0x3, UPT ;  /* 0x000000030900788c */ /* 0x000fe4000bf05270 */
[----:B------:R-:W-:Y:S02]  /*10d0*/  USEL UR4, URZ, 0x4, UP1 ;  /* 0x00000004ff047887 */ /* 0x000fe40008800000 */
[----:B------:R-:W-:-:S02]  /*10e0*/  UISETP.NE.AND UP1, UPT, UR9, 0x4, UPT ;  /* 0x000000040900788c */ /* 0x000fc4000bf25270 */
[----:B------:R-:W-:Y:S02]  /*10f0*/  USEL UR7, URZ, 0x8, UP0 ;  /* 0x00000008ff077887 */ /* 0x000fe40008000000 */
[----:B------:R-:W-:Y:S02]  /*1100*/  UISETP.NE.AND UP0, UPT, UR9, 0x5, UPT ;  /* 0x000000050900788c */ /* 0x000fe4000bf05270 */
[----:B------:R-:W-:Y:S02]  /*1110*/  USEL UR6, URZ, 0x10, UP1 ;  /* 0x00000010ff067887 */ /* 0x000fe40008800000 */
[----:B------:R-:W-:Y:S02]  /*1120*/  UISETP.NE.AND UP1, UPT, UR9, 0x6, UPT ;  /* 0x000000060900788c */ /* 0x000fe4000bf25270 */
[----:B------:R-:W-:Y:S02]  /*1130*/  USEL UR11, URZ, 0x20, UP0 ;  /* 0x00000020ff0b7887 */ /* 0x000fe40008000000 */
[----:B------:R-:W-:-:S02]  /*1140*/  UISETP.NE.AND UP0, UPT, UR9, 0x7, UPT ;  /* 0x000000070900788c */ /* 0x000fc4000bf05270 */
[----:B------:R-:W-:Y:S02]  /*1150*/  USEL UR12, URZ, 0x40, UP1 ;  /* 0x00000040ff0c7887 */ /* 0x000fe40008800000 */
[----:B------:R-:W-:Y:S02]  /*1160*/  UISETP.NE.AND UP1, UPT, UR9, URZ, UPT ;  /* 0x000000ff0900728c */ /* 0x000fe4000bf25270 */
[----:B------:R-:W-:Y:S02]  /*1170*/  USEL UR13, URZ, 0x80, UP0 ;  /* 0x00000080ff0d7887 */ /* 0x000fe40008000000 */
[----:B------:R-:W-:Y:S02]  /*1180*/  UISETP.NE.AND UP0, UPT, UR8, URZ, UPT ;  /* 0x000000ff0800728c */ /* 0x000fe4000bf05270 */
[----:B------:R-:W-:Y:S02]  /*1190*/  UISETP.EQ.OR UP1, UPT, UR8, URZ, !UP1 ;  /* 0x000000ff0800728c */ /* 0x000fe4000cf22670 */
[----:B------:R-:W-:-:S02]  /*11a0*/  USEL UR9, UR5, 0x2, UP0 ;  /* 0x0000000205097887 */ /* 0x000fc40008000000 */
[----:B------:R-:W-:Y:S02]  /*11b0*/  USEL UR4, UR4, 0x4, UP0 ;  /* 0x0000000404047887 */ /* 0x000fe40008000000 */
[----:B------:R-:W-:Y:S02]  /*11c0*/  USEL UR5, URZ, 0x1, !UP1 ;  /* 0x00000001ff057887 */ /* 0x000fe4000c800000 */
[----:B------:R-:W-:Y:S02]  /*11d0*/  USEL UR10, UR7, 0x8, UP0 ;  /* 0x00000008070a7887 */ /* 0x000fe40008000000 */
[----:B------:R-:W-:Y:S02]  /*11e0*/  USEL UR8, UR6, 0x10, UP0 ;  /* 0x0000001006087887 */ /* 0x000fe40008000000 */
[----:B------:R-:W-:Y:S02]  /*11f0*/  UIADD3 UR4, UPT, UPT, UR4, UR9, UR5 ;  /* 0x0000000904047290 */ /* 0x000fe4000fffe005 */
[----:B------:R-:W-:-:S02]  /*1200*/  USEL UR7, UR11, 0x20, UP0 ;  /* 0x000000200b077887 */ /* 0x000fc40008000000 */
[----:B------:R-:W-:Y:S02]  /*1210*/  USEL UR6, UR12, 0x40, UP0 ;  /* 0x000000400c067887 */ /* 0x000fe40008000000 */
[----:B------:R-:W-:Y:S02]  /*1220*/  UIADD3 UR4, UPT, UPT, UR8, UR10, UR4 ;  /* 0x0000000a08047290 */ /* 0x000fe4000fffe004 */
[----:B------:R-:W-:Y:S02]  /*1230*/  USEL UR5, UR13, 0x80, UP0 ;  /* 0x000000800d057887 */ /* 0x000fe40008000000 */
[----:B------:R-:W-:-:S04]  /*1240*/  UIADD3 UR4, UPT, UPT, UR6, UR7, UR4 ;  /* 0x0000000706047290 */ /* 0x000fc8000fffe004 */
[----:B------:R-:W-:-:S06]  /*1250*/  UIADD3 UR4, UPT, UPT, UR4, UR5, URZ ;  /* 0x0000000504047290 */ /* 0x000fcc000fffe0ff */
[----:B------:R-:W-:Y:S02]  /*1260*/  IMAD.U32 R2, RZ, RZ, UR4 ;  /* 0x00000004ff027e24 */ /* 0x000fe4000f8e00ff */
.L_x_17:
[----:B------:R-:W-:Y:S05]  /*1270*/  BRA.U !UP2, `(.L_x_18) ;  /* 0x000000010ad47547 */ /* 0x000fea000b800000 */
[----:B------:R-:W1:Y:S01]  /*1280*/  LDCU.128 UR12, c[0x0][0xb10] ;  /* 0x00016200ff0c77ac */ /* 0x000e620008000c00 */
[----:B------:R-:W2:Y:S01]  /*1290*/  LDCU UR6, c[0x0][0x370] ;  /* 0x00006e00ff0677ac */ /* 0x000ea20008000800 */
[----:B------:R-:W3:Y:S01]  /*12a0*/  LDCU UR5, c[0x0][0x374] ;  /* 0x00006e80ff0577ac */ /* 0x000ee20008000800 */
[----:B------:R-:W4:Y:S01]  /*12b0*/  LDCU UR24, c[0x0][0xb0c] ;  /* 0x00016180ff1877ac */ /* 0x000f220008000800 */
[----:B------:R-:W4:Y:S01]  /*12c0*/  LDCU UR4, c[0x0][0xb20] ;  /* 0x00016400ff0477ac */ /* 0x000f220008000800 */
[----:B------:R-:W4:Y:S01]  /*12d0*/  LDCU.64 UR8, c[0x0][0xb28] ;  /* 0x00016500ff0877ac */ /* 0x000f220008000a00 */
[----:B-1----:R-:W-:Y:S02]  /*12e0*/  UISETP.NE.AND UP0, UPT, UR14, 0x1, UPT ;  /* 0x000000010e00788c */ /* 0x002fe4000bf05270 */
[----:B---3--:R-:W-:Y:S02]  /*12f0*/  UIMAD.WIDE.U32 UR10, UR5, UR15, URZ ;  /* 0x0000000f050a72a5 */ /* 0x008fe4000f8e00ff */
[----:B--2---:R-:W-:-:S02]  /*1300*/  UIMAD.WIDE.U32 UR18, UR6, UR12, URZ ;  /* 0x0000000c061272a5 */ /* 0x004fc4000f8e00ff */
[----:B----4-:R-:W-:Y:S02]  /*1310*/  UISETP.NE.AND UP1, UPT, UR24, 0x1, UPT ;  /* 0x000000011800788c */ /* 0x010fe4000bf25270 */
[----:B------:R-:W-:Y:S01]  /*1320*/  UISETP.NE.AND UP2, UPT, UR23, 0x1, UPT ;  /* 0x000000011700788c */ /* 0x000fe2000bf45270 */
[----:B------:R-:W-:Y:S02]  /*1330*/  UMOV UR10, UR11 ;  /* 0x0000000b000a7c82 */ /* 0x000fe40008000000 */
[----:B------:R-:W-:Y:S01]  /*1340*/  UMOV UR18, UR19 ;  /* 0x0000001300127c82 */ /* 0x000fe20008000000 */
[----:B------:R-:W-:Y:S02]  /*1350*/  @UP0 USHF.R.U32.HI UR5, URZ, UR4, UR10 ;  /* 0x00000004ff050299 */ /* 0x000fe4000801160a */
[----:B------:R-:W-:Y:S02]  /*1360*/  UIMAD.WIDE.U32 UR20, UR27, UR15, URZ ;  /* 0x0000000f1b1472a5 */ /* 0x000fe4000f8e00ff */
[----:B------:R-:W-:-:S02]  /*1370*/  UIMAD.WIDE.U32 UR10, UR5, UR8, URZ ;  /* 0x00000008050a72a5 */ /* 0x000fc4000f8e00ff */
[----:B------:R-:W-:Y:S02]  /*1380*/  @UP1 USHF.R.U32.HI UR6, URZ, UR13, UR18 ;  /* 0x0000000dff061299 */ /* 0x000fe40008011612 */
[----:B------:R-:W-:Y:S02]  /*1390*/  UIMAD.WIDE.U32 UR16, UR25, UR12, URZ ;  /* 0x0000000c191072a5 */ /* 0x000fe4000f8e00ff */
[----:B------:R-:W-:Y:S01]  /*13a0*/  UIMAD.WIDE.U32 UR18, UR6, UR8, URZ ;  /* 0x00000008061272a5 */ /* 0x000fe2000f8e00ff */
[----:B------:R-:W-:Y:S01]  /*13b0*/  UMOV UR20, UR21 ;  /* 0x0000001500147c82 */ /* 0x000fe20008000000 */
[----:B------:R-:W-:Y:S01]  /*13c0*/  UMOV UR10, UR11 ;  /* 0x0000000b000a7c82 */ /* 0x000fe20008000000 */
[----:B------:R-:W-:Y:S02]  /*13d0*/  USHF.R.U32.HI UR20, URZ, UR4, UR20 ;  /* 0x00000004ff147299 */ /* 0x000fe40008011614 */
[----:B------:R-:W-:Y:S02]  /*13e0*/  @UP2 USHF.R.U32.HI UR5, URZ, UR9, UR10 ;  /* 0x00000009ff052299 */ /* 0x000fe4000801160a */
[----:B------:R-:W-:Y:S01]  /*13f0*/  UMOV UR7, UR19 ;  /* 0x0000001300077c82 */ /* 0x000fe20008000000 */
[----:B------:R-:W-:Y:S01]  /*1400*/  UMOV UR16, UR17 ;  /* 0x0000001100107c82 */ /* 0x000fe20008000000 */
[----:B------:R-:W-:-:S02]  /*1410*/  @UP2 USHF.R.U32.HI UR6, URZ, UR9, UR7 ;  /* 0x00000009ff062299 */ /* 0x000fc40008011607 */
[----:B------:R-:W-:Y:S02]  /*1420*/  USHF.R.U32.HI UR13, URZ, UR13, UR16 ;  /* 0x0000000dff0d7299 */ /* 0x000fe40008011610 */
[----:B------:R-:W-:Y:S02]  /*1430*/  USEL UR4, UR27, UR20, !UP0 ;  /* 0x000000141b047287 */ /* 0x000fe4000c000000 */
[----:B------:R-:W-:Y:S02]  /*1440*/  UIMAD UR7, UR5, UR23, URZ ;  /* 0x00000017050772a4 */ /* 0x000fe4000f8e02ff */
[----:B------:R-:W-:Y:S02]  /*1450*/  USEL UR5, UR25, UR13, !UP1 ;  /* 0x0000000d19057287 */ /* 0x000fe4000c800000 */
[----:B------:R-:W-:Y:S02]  /*1460*/  UIMAD UR12, UR6, UR23, URZ ;  /* 0x00000017060c72a4 */ /* 0x000fe4000f8e02ff */
[----:B------:R-:W-:-:S02]  /*1470*/  UISETP.GE.AND UP0, UPT, UR4, UR7, UPT ;  /* 0x000000070400728c */ /* 0x000fc4000bf06270 */
[----:B------:R-:W-:Y:S02]  /*1480*/  UIMAD.WIDE.U32 UR10, UR4, UR8, URZ ;  /* 0x00000008040a72a5 */ /* 0x000fe4000f8e00ff */
[----:B------:R-:W-:Y:S02]  /*1490*/  UISETP.GE.OR UP0, UPT, UR5, UR12, UP0 ;  /* 0x0000000c0500728c */ /* 0x000fe40008706670 */
[----:B------:R-:W-:Y:S02]  /*14a0*/  UIMAD.WIDE.U32 UR12, UR5, UR8, URZ ;  /* 0x00000008050c72a5 */ /* 0x000fe4000f8e00ff */
[----:B------:R-:W-:Y:S01]  /*14b0*/  UIADD3 UR10, UPT, UPT, -UR4, URZ, URZ ;  /* 0x000000ff040a7290 */ /* 0x000fe2000fffe1ff */
[----:B------:R-:W-:Y:S01]  /*14c0*/  UMOV UR8, UR11 ;  /* 0x0000000b00087c82 */ /* 0x000fe20008000000 */
[----:B------:R-:W-:Y:S02]  /*14d0*/  UIADD3 UR11, UPT, UPT, -UR5, URZ, URZ ;  /* 0x000000ff050b7290 */ /* 0x000fe4000fffe1ff */
[----:B------:R-:W-:-:S03]  /*14e0*/  USHF.R.U32.HI UR8, URZ, UR9, UR8 ;  /* 0x00000009ff087299 */ /* 0x000fc60008011608 */
[----:B------:R-:W-:Y:S01]  /*14f0*/  @!UP0 UMOV UR7, UR13 ;  /* 0x0000000d00078c82 */ /* 0x000fe20008000000 */
[----:B------:R-:W-:Y:S02]  /*1500*/  UIMAD UR27, UR14, UR10, UR27 ;  /* 0x0000000a0e1b72a4 */ /* 0x000fe4000f8e021b */
[----:B------:R-:W-:Y:S02]  /*1510*/  USEL UR8, UR4, UR8, !UP2 ;  /* 0x0000000804087287 */ /* 0x000fe4000d000000 */
[----:B------:R-:W-:Y:S02]  /*1520*/  @!UP0 USHF.R.U32.HI UR7, URZ, UR9, UR7 ;  /* 0x00000009ff078299 */ /* 0x000fe40008011607 */
[----:B------:R-:W-:Y:S02]  /*1530*/  UIADD3 UR9, UPT, UPT, -UR8, URZ, URZ ;  /* 0x000000ff08097290 */ /* 0x000fe4000fffe1ff */
[----:B------:R-:W-:Y:S02]  /*1540*/  @!UP0 USEL UR7, UR5, UR7, !UP2 ;  /* 0x0000000705078287 */ /* 0x000fe4000d000000 */
[----:B------:R-:W-:-:S02]  /*1550*/  UIMAD UR9, UR23, UR9, UR4 ;  /* 0x00000009170972a4 */ /* 0x000fc4000f8e0204 */
[----:B------:R-:W-:Y:S02]  /*1560*/  @!UP0 UIADD3 UR8, UPT, UPT, UR8, -UR7, URZ ;  /* 0x8000000708088290 */ /* 0x000fe4000fffe0ff */
[----:B------:R-:W-:Y:S02]  /*1570*/  @!UP0 UIMAD UR6, UR9, UR6, UR7 ;  /* 0x00000006090682a4 */ /* 0x000fe4000f8e0207 */
[----:B------:R-:W-:Y:S02]  /*1580*/  @!UP0 UIMAD UR4, UR8, UR23, UR5 ;  /* 0x00000017080482a4 */ /* 0x000fe4000f8e0205 */
[----:B------:R-:W-:Y:S02]  /*1590*/  UIMAD UR25, UR24, UR11, UR25 ;  /* 0x0000000b181972a4 */ /* 0x000fe4000f8e0219 */
[----:B------:R-:W-:Y:S01]  /*15a0*/  UIMAD UR27, UR4, UR14, UR27 ;  /* 0x0000000e041b72a4 */ /* 0x000fe2000f8e021b */
[----:B------:R-:W-:Y:S02]  /*15b0*/  @!UP0 UMOV UR5, UR6 ;  /* 0x0000000600058c82 */ /* 0x000fe40008000000 */
[----:B------:R-:W-:-:S12]  /*15c0*/  UIMAD UR25, UR5, UR24, UR25 ;  /* 0x00000018051972a4 */ /* 0x000fd8000f8e0219 */
.L_x_18:
[----:B------:R-:W-:Y:S02]  /*15d0*/  UISETP.NE.AND UP1, UPT, UR26, 0x1, UPT ;  /* 0x000000011a00788c */ /* 0x000fe4000bf25270 */
[----:B------:R-:W-:Y:S02]  /*15e0*/  UISETP.NE.AND UP0, UPT, UR22, 0x2, UPT ;  /* 0x000000021600788c */ /* 0x000fe4000bf05270 */
[----:B------:R-:W-:-:S05]  /*15f0*/  ULOP3.LUT UR37, UR37, 0x700, URZ, 0xc0, !UPT ;  /* 0x0000070025257892 */ /* 0x000fca000f8ec0ff */
[----:B------:R-:W-:Y:S07]  /*1600*/  BRA.U UP1, `(.L_x_19) ;  /* 0x0000000101447547 */ /* 0x000fee000b800000 */
[----:B------:R-:W1:Y:S01]  /*1610*/  LDCU.128 UR8, c[0x0][0xb10] ;  /* 0x00016200ff0877ac */ /* 0x000e620008000c00 */
[----:B------:R-:W2:Y:S01]  /*1620*/  LDCU UR12, c[0x0][0xb0c] ;  /* 0x00016180ff0c77ac */ /* 0x000ea20008000800 */
[----:B------:R-:W3:Y:S01]  /*1630*/  LDCU UR13, c[0x0][0xb20] ;  /* 0x00016400ff0d77ac */ /* 0x000ee20008000800 */
[----:B-1----:R-:W-:Y:S02]  /*1640*/  UIMAD.WIDE.U32 UR6, UR25, UR8, URZ ;  /* 0x00000008190672a5 */ /* 0x002fe4000f8e00ff */
[----:B------:R-:W-:Y:S02]  /*1650*/  UIMAD.WIDE.U32 UR4, UR27, UR11, URZ ;  /* 0x0000000b1b0472a5 */ /* 0x000fe4000f8e00ff */
[----:B--2---:R-:W-:Y:S02]  /*1660*/  UISETP.NE.AND UP2, UPT, UR12, 0x1, UPT ;  /* 0x000000010c00788c */ /* 0x004fe4000bf45270 */
[----:B------:R-:W-:Y:S01]  /*1670*/  UISETP.NE.AND UP1, UPT, UR10, 0x1, UPT ;  /* 0x000000010a00788c */ /* 0x000fe2000bf25270 */
[----:B------:R-:W-:-:S02]  /*1680*/  UMOV UR6, UR7 ;  /* 0x0000000700067c82 */ /* 0x000fc40008000000 */
[----:B------:R-:W-:Y:S01]  /*1690*/  UMOV UR4, UR5 ;  /* 0x0000000500047c82 */ /* 0x000fe20008000000 */
[----:B------:R-:W-:Y:S02]  /*16a0*/  USHF.R.U32.HI UR6, URZ, UR9, UR6 ;  /* 0x00000009ff067299 */ /* 0x000fe40008011606 */
[----:B---3--:R-:W-:Y:S02]  /*16b0*/  USHF.R.U32.HI UR4, URZ, UR13, UR4 ;  /* 0x0000000dff047299 */ /* 0x008fe40008011604 */
[----:B------:R-:W-:Y:S02]  /*16c0*/  USEL UR5, UR25, UR6, !UP2 ;  /* 0x0000000619057287 */ /* 0x000fe4000d000000 */
[----:B------:R-:W-:-:S04]  /*16d0*/  USEL UR4, UR27, UR4, !UP1 ;  /* 0x000000041b047287 */ /* 0x000fc8000c800000 */
[----:B------:R-:W-:Y:S02]  /*16e0*/  UIADD3 UR6, UPT, UPT, UR5, -UR4, URZ ;  /* 0x8000000405067290 */ /* 0x000fe4000fffe0ff */
[----:B------:R-:W-:Y:S02]  /*16f0*/  UIADD3 UR4, UPT, UPT, -UR5, UR4, URZ ;  /* 0x0000000405047290 */ /* 0x000fe4000fffe1ff */
[----:B------:R-:W-:Y:S02]  /*1700*/  UIMAD UR27, UR6, UR10, UR27 ;  /* 0x0000000a061b72a4 */ /* 0x000fe4000f8e021b */
[----:B------:R-:W-:-:S12]  /*1710*/  UIMAD UR25, UR4, UR12, UR25 ;  /* 0x0000000c041972a4 */ /* 0x000fd8000f8e0219 */
.L_x_19:
[----:B------:R-:W-:Y:S05]  /*1720*/  BRA.U !UP5, `(.L_x_20) ;  /* 0x000000010d0c7547 */ /* 0x000fea000b800000 */
[----:B------:R-:W-:Y:S01]  /*1730*/  UCGABAR_WAIT ;  /* 0x0000000000007dc7 */ /* 0x000fe20008000000 */
[----:B------:R-:W-:Y:S01]  /*1740*/  CCTL.IVALL ;  /* 0x00000000ff00798f */ /* 0x000fe20002000000 */
[----:B------:R-:W-:Y:S05]  /*1750*/  BRA `(.L_x_21) ;  /* 0x0000000000047947 */ /* 0x000fea0003800000 */
.L_x_20:
[----:B------:R-:W-:Y:S06]  /*1760*/  BAR.SYNC.DEFER_BLOCKING 0x0 ;  /* 0x0000000000007b1d */ /* 0x000fec0000010000 */
.L_x_21:
[----:B------:R-:W-:Y:S05]  /*1770*/  BRA.U UP0, `(.L_x_22) ;  /* 0x0000001500d87547 */ /* 0x000fea000b800000 */
[----:B------:R-:W1:Y:S01]  /*1780*/  LDCU UR6, c[0x0][0x38c] ;  /* 0x00007180ff0677ac */ /* 0x000e620008000800 */
[----:B------:R-:W-:Y:S01]  /*1790*/  PLOP3.LUT P2, PT, PT, PT, UP3, 0x80, 0x8 ;  /* 0x000000000008781c */ /* 0x000fe20003f4f038 */
[----:B------:R-:W-:Y:S01]  /*17a0*/  IMAD.MOV.U32 R12, RZ, RZ, 0x1 ;  /* 0x00000001ff0c7424 */ /* 0x000fe200078e00ff */
[----:B------:R-:W-:Y:S01]  /*17b0*/  ISETP.EQ.OR P3, PT, R0, RZ, P4 ;  /* 0x000000ff0000720c */ /* 0x000fe20002762670 */
[----:B------:R-:W-:Y:S01]  /*17c0*/  UISETP.NE.AND UP1, UPT, UR22, URZ, UPT ;  /* 0x000000ff1600728c */ /* 0x000fe2000bf25270 */
[----:B------:R-:W-:Y:S02]  /*17d0*/  PLOP3.LUT P2, PT, P2, PT, PT, 0x8, 0x80 ;  /* 0x000000000080781c */ /* 0x000fe4000174e170 */
[----:B------:R-:W-:Y:S01]  /*17e0*/  CS2R R10, SRZ ;  /* 0x00000000000a7805 */ /* 0x000fe2000001ff00 */
[----:B------:R-:W-:Y:S01]  /*17f0*/  IMAD.MOV.U32 R9, RZ, RZ, RZ ;  /* 0x000000ffff097224 */ /* 0x000fe200078e00ff */
[----:B------:R-:W2:Y:S01]  /*1800*/  LDCU UR61, c[0x0][0x370] ;  /* 0x00006e00ff3d77ac */ /* 0x000ea20008000800 */
[----:B------:R-:W-:Y:S01]  /*1810*/  IMAD.MOV.U32 R8, RZ, RZ, 0x1 ;  /* 0x00000001ff087424 */ /* 0x000fe200078e00ff */
[----:B------:R-:W3:Y:S01]  /*1820*/  LDCU.64 UR46, c[0x0][0x348] ;  /* 0x00006900ff2e77ac */ /* 0x000ee20008000a00 */
[----:B------:R-:W-:-:S02]  /*1830*/  USHF.R.U32.HI UR65, URZ, 0x5, UR37 ;  /* 0x00000005ff417899 */ /* 0x000fc40008011625 */
[----:B-1----:R-:W-:Y:S02]  /*1840*/  UIADD3 UR5, UPT, UPT, UR6, 0x7f, URZ ;  /* 0x0000007f06057890 */ /* 0x002fe4000fffe0ff */
[----:B------:R-:W-:Y:S02]  /*1850*/  UIADD3 UR66, UPT, UPT, UR6, 0xfe, URZ ;  /* 0x000000fe06427890 */ /* 0x000fe4000fffe0ff */
[----:B------:R-:W-:Y:S01]  /*1860*/  USHF.R.S32.HI UR4, URZ, 0x1f, UR5 ;  /* 0x0000001fff047899 */ /* 0x000fe20008011405 */
[----:B------:R-:W1:Y:S03]  /*1870*/  LDCU UR55, c[0x0][0x374] ;  /* 0x00006e80ff3777ac */ /* 0x000e660008000800 */
[----:B------:R-:W-:Y:S02]  /*1880*/  ULEA.HI UR4, UR4, UR5, URZ, 0x7 ;  /* 0x0000000504047291 */ /* 0x000fe4000f8f38ff */
[----:B------:R-:W-:-:S02]  /*1890*/  USEL UR38, UR38, 0x2, UP1 ;  /* 0x0000000226267887 */ /* 0x000fc40008800000 */
[----:B------:R-:W-:Y:S02]  /*18a0*/  USHF.R.S32.HI UR63, URZ, 0x7, UR4 ;  /* 0x00000007ff3f7899 */ /* 0x000fe40008011404 */
[----:B------:R-:W-:Y:S02]  /*18b0*/  UIADD3 UR4, UPT, UPT, UR6, -0x1, URZ ;  /* 0xffffffff06047890 */ /* 0x000fe4000fffe0ff */
[----:B------:R-:W-:Y:S02]  /*18c0*/  UISETP.LT.U32.AND UP0, UPT, UR63, 0x3, UPT ;  /* 0x000000033f00788c */ /* 0x000fe4000bf01070 */
[----:B------:R-:W-:Y:S02]  /*18d0*/  UISETP.GE.U32.AND UP2, UPT, UR4, -0xff, UPT ;  /* 0xffffff010400788c */ /* 0x000fe4000bf46070 */
[----:B------:R-:W-:Y:S01]  /*18e0*/  USEL UR62, UR63, 0x3, UP0 ;  /* 0x000000033f3e7887 */ /* 0x000fe20008000000 */
[----:B------:R-:W-:-:S03]  /*18f0*/  UMOV UR23, URZ ;  /* 0x000000ff00177c82 */ /* 0x000fc60008000000 */
[----:B------:R-:W-:Y:S02]  /*1900*/  UIADD3 UR29, UPT, UPT, UR62, -0x1, URZ ;  /* 0xffffffff3e1d7890 */ /* 0x000fe4000fffe0ff */
[----:B------:R-:W-:-:S03]  /*1910*/  UIADD3 UR64, UPT, UPT, UR63, -UR62, URZ ;  /* 0x8000003e3f407290 */ /* 0x000fc6000fffe0ff */
[----:B------:R-:W-:-:S04]  /*1920*/  @UP2 UIADD3 UR29, UPT, UPT, UR62, URZ, URZ ;  /* 0x000000ff3e1d2290 */ /* 0x000fc8000fffe0ff */
[----:B-123--:R-:W-:-:S12]  /*1930*/  UIADD3 UR29, UPT, UPT, UR29, 0x1, URZ ;  /* 0x000000011d1d7890 */ /* 0x00efd8000fffe0ff */
.L_x_46:
[----:B------:R-:W-:Y:S01]  /*1940*/  UISETP.NE.AND UP0, UPT, UR54, URZ, UPT ;  /* 0x000000ff3600728c */ /* 0x000fe2000bf05270 */
[----:B------:R-:W1:Y:S08]  /*1950*/  S2UR UR54, SR_CgaCtaId ;  /* 0x00000000003679c3 */ /* 0x000e700000008800 */
[----:B---3--:R-:W-:Y:S05]  /*1960*/  BRA.U UP0, `(.L_x_23) ;  /* 0x0000000100347547 */ /* 0x008fea000b800000 */
[----:B------:R-:W2:Y:S01]  /*1970*/  S2R R0, SR_CgaCtaId ;  /* 0x0000000000007919 */ /* 0x000ea20000008800 */
[----:B------:R-:W-:-:S04]  /*1980*/  MOV R2, 0x400 ;  /* 0x0000040000027802 */ /* 0x000fc80000000f00 */
[----:B--2---:R-:W-:Y:S02]  /*1990*/  LEA R0, R0, R2, 0x18 ;  /* 0x0000000200007211 */ /* 0x004fe400078ec0ff */
[----:B------:R-:W-:-:S03]  /*19a0*/  SHF.L.U32 R2, R8, 0x1f, RZ ;  /* 0x0000001f08027819 */ /* 0x000fc600000006ff */
[----:B------:R-:W-:-:S04]  /*19b0*/  IMAD R0, R9, 0x8, R0 ;  /* 0x0000000809007824 */ /* 0x000fc800078e0200 */
[----:B------:R-:W2:Y:S02]  /*19c0*/  SYNCS.PHASECHK.TRANS64.TRYWAIT P0, [R0+URZ+0xe0], R2 ;  /* 0x0000e002000075a7 */ /* 0x000ea400080011ff */
[----:B--2---:R-:W-:Y:S05]  /*19d0*/  @!P0 BRA `(.L_x_24) ;  /* 0x0000006400148947 */ /* 0x004fea0003800000 */
.L_x_125:
[----:B------:R-:W-:Y:S01]  /*19e0*/  VIADD R9, R9, 0x1 ;  /* 0x0000000109097836 */ /* 0x000fe20000000000 */
[----:B------:R2:W-:Y:S04]  /*19f0*/  SYNCS.ARRIVE.TRANS64.A1T0 RZ, [R0+URZ+0xd0], RZ ;  /* 0x0000d0ff00ff79a7 */ /* 0x0005e800081000ff */
[----:B------:R-:W-:-:S04]  /*1a00*/  ISETP.NE.AND P0, PT, R9, 0x2, PT ;  /* 0x000000020900780c */ /* 0x000fc80003f05270 */
[----:B------:R-:W-:Y:S02]  /*1a10*/  SEL R9, R9, RZ, P0 ;  /* 0x000000ff09097207 */ /* 0x000fe40000000000 */
[----:B--2---:R-:W-:-:S04]  /*1a20*/  SEL R0, RZ, 0x1, P0 ;  /* 0x00000001ff007807 */ /* 0x004fc80000000000 */
[----:B------:R-:W-:-:S07]  /*1a30*/  LOP3.LUT R8, R8, R0, RZ, 0x3c, !PT ;  /* 0x0000000008087212 */ /* 0x000fce00078e3cff */
.L_x_23:
[----:B------:R-:W-:Y:S01]  /*1a40*/  UMOV UR22, 0x400 ;  /* 0x0000040000167882 */ /* 0x000fe20000000000 */
[----:B------:R-:W-:Y:S01]  /*1a50*/  SHF.L.U32 R0, R12, 0x1f, RZ ;  /* 0x0000001f0c007819 */ /* 0x000fe200000006ff */
[----:B-1----:R-:W-:Y:S02]  /*1a60*/  ULEA UR22, UR54, UR22, 0x18 ;  /* 0x0000001636167291 */ /* 0x002fe4000f8ec0ff */
[----:B------:R-:W-:Y:S02]  /*1a70*/  UISETP.GE.U32.AND UP0, UPT, UR66, 0xff, UPT ;  /* 0x000000ff4200788c */ /* 0x000fe4000bf06070 */
[----:B------:R-:W-:Y:S02]  /*1a80*/  ULEA UR4, UR23, UR22, 0x3 ;  /* 0x0000001617047291 */ /* 0x000fe4000f8e18ff */
[----:B------:R-:W-:Y:S02]  /*1a90*/  USHF.L.U32 UR27, UR27, 0x6, URZ ;  /* 0x000000061b1b7899 */ /* 0x000fe400080006ff */
[----:B------:R-:W-:Y:S01]  /*1aa0*/  ULEA UR59, UR25, UR65, 0x6 ;  /* 0x00000041193b7291 */ /* 0x000fe2000f8e30ff */
[----:B------:R-:W-:-:S04]  /*1ab0*/  UMOV UR15, URZ ;  /* 0x000000ff000f7c82 */ /* 0x000fc80008000000 */
[----:B------:R1:W2:Y:S01]  /*1ac0*/  SYNCS.PHASECHK.TRANS64.TRYWAIT P1, [UR4+0x18], R0 ;  /* 0x00001800ff0075a7 */ /* 0x0002a20008021104 */
[----:B------:R-:W-:Y:S06]  /*1ad0*/  BRA.U !UP0, `(.L_x_25) ;  /* 0x00000005085c7547 */ /* 0x000fec000b800000 */
[----:B------:R-:W-:Y:S01]  /*1ae0*/  UMOV UR21, URZ ;  /* 0x000000ff00157c82 */ /* 0x000fe20008000000 */
[----:B------:R-:W-:-:S05]  /*1af0*/  UMOV UR14, UR23 ;  /* 0x00000017000e7c82 */ /* 0x000fca0008000000 */
.L_x_33:
[----:B------:R-:W-:Y:S01]  /*1b00*/  ULEA UR57, UR14, UR22, 0x3 ;  /* 0x000000160e397291 */ /* 0x000fe2000f8e18ff */
[----:B--2---:R-:W-:Y:S01]  /*1b10*/  @!P4 MOV R2, 0x10000 ;  /* 0x000100000002c802 */ /* 0x004fe20000000f00 */
[----:B--23--:R-:W-:Y:S10]  /*1b20*/  @P1 BRA `(.L_x_26) ;  /* 0x00000000000c1947 */ /* 0x00cff40003800000 */
[----:B------:R-:W-:-:S04]  /*1b30*/  SHF.L.U32 R3, R12, 0x1f, RZ ;  /* 0x0000001f0c037819 */ /* 0x000fc800000006ff */
[----:B------:R-:W2:Y:S02]  /*1b40*/  SYNCS.PHASECHK.TRANS64.TRYWAIT P0, [UR57+0x18], R3 ;  /* 0x00001803ff0075a7 */ /* 0x000ea40008001139 */
[----:B--2---:R-:W-:Y:S05]  /*1b50*/  @!P0 BRA `(.L_x_27) ;  /* 0x0000006000c88947 */ /* 0x004fea0003800000 */
.L_x_26:
[----:B------:R2:W-:Y:S01]  /*1b60*/  @!P4 SYNCS.ARRIVE.TRANS64 RZ, [UR57], R2 ;  /* 0x00000002ffffc9a7 */ /* 0x0005e20008000039 */
[----:B------:R-:W-:-:S04]  /*1b70*/  ULOP3.LUT UR4, UR38, 0x2, URZ, 0xfc, !UPT ;  /* 0x0000000226047892 */ /* 0x000fc8000f8efcff */
[----:B------:R-:W-:-:S09]  /*1b80*/  UISETP.NE.AND UP0, UPT, UR4, 0x2, UPT ;  /* 0x000000020400788c */ /* 0x000fd2000bf05270 */
[----:B------:R-:W-:Y:S05]  /*1b90*/  BRA.U UP0, `(.L_x_28) ;  /* 0x0000000100047547 */ /* 0x000fea000b800000 */
[----:B------:R-:W-:Y:S05]  /*1ba0*/  BPT.TRAP 0x1 ;  /* 0x000000040000795c */ /* 0x000fea0000300000 */
.L_x_28:
[----:B------:R-:W-:Y:S04]  /*1bb0*/  BSSY.RECONVERGENT B0, `(.L_x_29) ;  /* 0x0000003000007945 */ /* 0x000fe80003800200 */
[----:B------:R-:W-:Y:S05]  /*1bc0*/  @P3 BRA `(.L_x_30) ;  /* 0x0000000000043947 */ /* 0x000fea0003800000 */
[----:B------:R-:W-:Y:S05]  /*1bd0*/  BPT.TRAP 0x1 ;  /* 0x000000040000795c */ /* 0x000fea0000300000 */
.L_x_30:
[----:B------:R-:W-:Y:S05]  /*1be0*/  BSYNC.RECONVERGENT B0 ;  /* 0x0000000000007941 */ /* 0x000fea0003800200 */
.L_x_29:
[----:B------:R-:W-:Y:S01]  /*1bf0*/  UIADD3 UR4, UPT, UPT, UR14, 0x1, URZ ;  /* 0x000000010e047890 */ /* 0x000fe2000fffe0ff */
[----:B------:R-:W-:Y:S01]  /*1c00*/  BSSY.RECONVERGENT B0, `(.L_x_31) ;  /* 0x000003f000007945 */ /* 0x000fe20003800200 */
[----:B------:R-:W-:Y:S02]  /*1c10*/  ELECT P0, URZ, PT ;  /* 0x0000000000ff782f */ /* 0x000fe40003800000 */
[----:B------:R-:W-:-:S04]  /*1c20*/  UISETP.NE.AND UP0, UPT, UR4, 0x3, UPT ;  /* 0x000000030400788c */ /* 0x000fc8000bf05270 */
[----:B------:R-:W-:Y:S02]  /*1c30*/  USEL UR5, URZ, 0x1, UP0 ;  /* 0x00000001ff057887 */ /* 0x000fe40008000000 */
[----:B------:R-:W-:-:S04]  /*1c40*/  USEL UR23, UR4, URZ, UP0 ;  /* 0x000000ff04177287 */ /* 0x000fc80008000000 */
[----:B------:R-:W-:Y:S01]  /*1c50*/  ULEA UR4, UR23, UR22, 0x3 ;  /* 0x0000001617047291 */ /* 0x000fe2000f8e18ff */
[----:B------:R-:W-:-:S04]  /*1c60*/  LOP3.LUT R12, R12, UR5, RZ, 0x3c, !PT ;  /* 0x000000050c0c7c12 */ /* 0x000fc8000f8e3cff */
[----:B-1----:R-:W-:-:S04]  /*1c70*/  SHF.L.U32 R0, R12, 0x1f, RZ ;  /* 0x0000001f0c007819 */ /* 0x002fc800000006ff */
[----:B------:R1:W3:Y:S01]  /*1c80*/  SYNCS.PHASECHK.TRANS64.TRYWAIT P1, [UR4+0x18], R0 ;  /* 0x00001800ff0075a7 */ /* 0x0002e20008021104 */
[----:B------:R-:W-:Y:S05]  /*1c90*/  @!P0 BRA `(.L_x_32) ;  /* 0x0000000000d48947 */ /* 0x000fea0003800000 */
[----:B------:R-:W-:Y:S02]  /*1ca0*/  USHF.L.U32 UR13, UR14, 0xf, URZ ;  /* 0x0000000f0e0d7899 */ /* 0x000fe400080006ff */
[----:B------:R-:W-:Y:S02]  /*1cb0*/  UIADD3 UR4, UP1, UPT, UR46, 0x80, URZ ;  /* 0x000000802e047890 */ /* 0x000fe4000ff3e0ff */
[----:B------:R-:W-:Y:S02]  /*1cc0*/  ULEA UR32, UR37, UR13, 0x2 ;  /* 0x0000000d25207291 */ /* 0x000fe4000f8e10ff */
[----:B------:R-:W-:Y:S02]  /*1cd0*/  USHF.L.U32 UR58, UR21, 0x7, URZ ;  /* 0x00000007153a7899 */ /* 0x000fe400080006ff */
[----:B------:R-:W-:Y:S02]  /*1ce0*/  UIADD3 UR32, UPT, UPT, UR22, UR32, URZ ;  /* 0x0000002016207290 */ /* 0x000fe4000fffe0ff */
[----:B------:R-:W-:-:S02]  /*1cf0*/  UIADD3 UR6, UP0, UPT, UR46, 0x180, URZ ;  /* 0x000001802e067890 */ /* 0x000fc4000ff1e0ff */
[----:B------:R-:W-:Y:S02]  /*1d00*/  UIADD3.X UR5, UPT, UPT, URZ, UR47, URZ, UP1, !UPT ;  /* 0x0000002fff057290 */ /* 0x000fe40008ffe4ff */
[----:B------:R-:W-:Y:S02]  /*1d10*/  UIADD3 UR13, UPT, UPT, UR22, UR13, URZ ;  /* 0x0000000d160d7290 */ /* 0x000fe4000fffe0ff */
[----:B------:R-:W-:Y:S02]  /*1d20*/  UIADD3 UR56, UPT, UPT, UR32, 0x6800, URZ ;  /* 0x0000680020387890 */ /* 0x000fe4000fffe0ff */
[----:B------:R-:W-:Y:S02]  /*1d30*/  UIADD3 UR50, UPT, UPT, UR58, 0x20, URZ ;  /* 0x000000203a327890 */ /* 0x000fe4000fffe0ff */
[----:B------:R-:W-:Y:S02]  /*1d40*/  UIADD3 UR48, UPT, UPT, UR32, 0x8800, URZ ;  /* 0x0000880020307890 */ /* 0x000fe4000fffe0ff */
[----:B------:R-:W-:-:S02]  /*1d50*/  UIADD3 UR42, UPT, UPT, UR58, 0x40, URZ ;  /* 0x000000403a2a7890 */ /* 0x000fc4000fffe0ff */
[----:B------:R-:W-:Y:S02]  /*1d60*/  UIADD3 UR40, UPT, UPT, UR32, 0xa800, URZ ;  /* 0x0000a80020287890 */ /* 0x000fe4000fffe0ff */
[----:B------:R-:W-:Y:S02]  /*1d70*/  UIADD3 UR34, UPT, UPT, UR58, 0x60, URZ ;  /* 0x000000603a227890 */ /* 0x000fe4000fffe0ff */
[----:B------:R-:W-:Y:S02]  /*1d80*/  UIADD3 UR32, UPT, UPT, UR32, 0xc800, URZ ;  /* 0x0000c80020207890 */ /* 0x000fe4000fffe0ff */
[----:B------:R-:W-:Y:S02]  /*1d90*/  UIADD3.X UR7, UPT, UPT, URZ, UR47, URZ, UP0, !UPT ;  /* 0x0000002fff077290 */ /* 0x000fe400087fe4ff */
[----:B------:R-:W-:Y:S02]  /*1da0*/  UIADD3 UR24, UPT, UPT, UR13, 0x1e800, URZ ;  /* 0x0001e8000d187890 */ /* 0x000fe4000fffe0ff */
[----:B------:R-:W-:Y:S01]  /*1db0*/  UIADD3 UR8, UPT, UPT, UR13, 0x20800, URZ ;  /* 0x000208000d087890 */ /* 0x000fe2000fffe0ff */
[----:B------:R-:W-:Y:S01]  /*1dc0*/  UMOV UR15, 0xff0000 ;  /* 0x00ff0000000f7882 */ /* 0x000fe20000000000 */
[----:B------:R-:W-:Y:S01]  /*1dd0*/  UMOV UR30, 0x0 ;  /* 0x00000000001e7882 */ /* 0x000fe20000000000 */
[----:B------:R-:W-:Y:S01]  /*1de0*/  UMOV UR31, 0x10000000 ;  /* 0x10000000001f7882 */ /* 0x000fe20000000000 */
[----:B------:R-:W-:Y:S01]  /*1df0*/  UMOV UR49, UR57 ;  /* 0x0000003900317c82 */ /* 0x000fe20008000000 */
[----:B------:R-:W-:Y:S01]  /*1e00*/  UMOV UR51, UR59 ;  /* 0x0000003b00337c82 */ /* 0x000fe20008000000 */
[----:B------:R-:W-:Y:S01]  /*1e10*/  UMOV UR52, UR60 ;  /* 0x0000003c00347c82 */ /* 0x000fe20008000000 */
[----:B------:R-:W-:Y:S01]  /*1e20*/  UMOV UR41, UR57 ;  /* 0x0000003900297c82 */ /* 0x000fe20008000000 */
[----:B------:R-:W-:Y:S01]  /*1e30*/  UMOV UR43, UR59 ;  /* 0x0000003b002b7c82 */ /* 0x000fe20008000000 */
[----:B------:R-:W-:Y:S01]  /*1e40*/  UMOV UR44, UR60 ;  /* 0x0000003c002c7c82 */ /* 0x000fe20008000000 */
[----:B------:R-:W-:Y:S01]  /*1e50*/  UTMALDG.3D.MULTICAST [UR56], [UR4], UR15, desc[UR30] ;  /* 0x00001e38040073b4 */ /* 0x000fe2000801180f */
[----:B------:R-:W-:Y:S01]  /*1e60*/  UMOV UR33, UR57 ;  /* 0x0000003900217c82 */ /* 0x000fe20008000000 */
        /* <DEDUP_REMOVED lines=10> */
[----:B------:R-:W-:Y:S01]  /*1f10*/  UIADD3 UR16, UPT, UPT, UR13, 0x22800, URZ ;  /* 0x000228000d107890 */ /* 0x000fe2000fffe0ff */
[----:B------:R-:W-:Y:S01]  /*1f20*/  UMOV UR17, UR57 ;  /* 0x0000003900117c82 */ /* 0x000fe20008000000 */
[----:B------:R-:W-:Y:S01]  /*1f30*/  UMOV UR19, UR27 ;  /* 0x0000001b00137c82 */ /* 0x000fe20008000000 */
[----:B------:R-:W-:Y:S01]  /*1f40*/  UTMALDG.3D.MULTICAST [UR40], [UR4], UR15, desc[UR30] ;  /* 0x00001e28040073b4 */ /* 0x000fe2000801180f */
[----:B------:R-:W-:Y:S01]  /*1f50*/  UMOV UR20, UR60 ;  /* 0x0000003c00147c82 */ /* 0x000fe20008000000 */
[----:B------:R-:W-:Y:S01]  /*1f60*/  UMOV UR18, UR42 ;  /* 0x0000002a00127c82 */ /* 0x000fe20008000000 */
[----:B------:R-:W-:Y:S01]  /*1f70*/  UTMALDG.3D.MULTICAST [UR32], [UR4], UR15, desc[UR30] ;  /* 0x00001e20040073b4 */ /* 0x000fe2000801180f */
[----:B------:R-:W-:Y:S01]  /*1f80*/  UTMALDG.3D [UR24], [UR6], desc[UR30] ;  /* 0x00001e18060075b4 */ /* 0x000fe20008011000 */
[----:B------:R4:W-:Y:S01]  /*1f90*/  UTMALDG.3D [UR8], [UR6], desc[UR30] ;  /* 0x00001e08060075b4 */ /* 0x0009e20008011000 */
[----:B------:R1:W-:Y:S01]  /*1fa0*/  UTMALDG.3D [UR16], [UR6], desc[UR30] ;  /* 0x00001e10060075b4 */ /* 0x0003e20008011000 */
[----:B----4-:R-:W-:Y:S01]  /*1fb0*/  UIADD3 UR8, UPT, UPT, UR13, 0x24800, URZ ;  /* 0x000248000d087890 */ /* 0x010fe2000fffe0ff */
[----:B------:R-:W-:-:S08]  /*1fc0*/  UMOV UR10, UR34 ;  /* 0x00000022000a7c82 */ /* 0x000fd00008000000 */
[----:B------:R1:W-:Y:S02]  /*1fd0*/  UTMALDG.3D [UR8], [UR6], desc[UR30] ;  /* 0x00001e08060075b4 */ /* 0x0003e40008011000 */
[----:B-1----:R-:W-:Y:S01]  /*1fe0*/  NOP ;  /* 0x0000000000007918 */ /* 0x002fe20000000000 */
.L_x_32:
[----:B------:R-:W-:Y:S05]  /*1ff0*/  BSYNC.RECONVERGENT B0 ;  /* 0x0000000000007941 */ /* 0x000fea0003800200 */
.L_x_31:
[----:B------:R-:W-:Y:S01]  /*2000*/  UIADD3 UR21, UPT, UPT, UR21, 0x1, URZ ;  /* 0x0000000115157890 */ /* 0x000fe2000fffe0ff */
[----:B------:R-:W-:Y:S01]  /*2010*/  UMOV UR14, UR23 ;  /* 0x00000017000e7c82 */ /* 0x000fe20008000000 */
[----:B------:R-:W-:Y:S02]  /*2020*/  UMOV UR15, UR29 ;  /* 0x0000001d000f7c82 */ /* 0x000fe40008000000 */
[----:B------:R-:W-:-:S09]  /*2030*/  UISETP.NE.AND UP0, UPT, UR21, UR29, UPT ;  /* 0x0000001d1500728c */ /* 0x000fd2000bf05270 */
[----:B------:R-:W-:Y:S05]  /*2040*/  BRA.U UP0, `(.L_x_33) ;  /* 0xfffffff900ac7547 */ /* 0x000fea000b83ffff */
.L_x_25:
[----:B------:R-:W-:Y:S01]  /*2050*/  ULEA UR4, UR23, UR22, 0x3 ;  /* 0x0000001617047291 */ /* 0x000fe2000f8e18ff */
[----:B-1----:R-:W-:Y:S01]  /*2060*/  SHF.L.U32 R0, R12, 0x1f, RZ ;  /* 0x0000001f0c007819 */ /* 0x002fe200000006ff */
[----:B------:R-:W-:Y:S01]  /*2070*/  @!P2 SYNCS.ARRIVE.TRANS64.A1T0 RZ, [UR22+0x68], RZ ;  /* 0x000068ffffffa9a7 */ /* 0x000fe20008100016 */
[----:B------:R-:W-:-:S06]  /*2080*/  UISETP.GT.AND UP0, UPT, UR63, UR62, UPT ;  /* 0x0000003e3f00728c */ /* 0x000fcc000bf04270 */
[----:B--23--:R1:W2:Y:S03]  /*2090*/  SYNCS.PHASECHK.TRANS64.TRYWAIT P1, [UR4+0x18], R0 ;  /* 0x00001800ff0075a7 */ /* 0x00c2a60008021104 */
[----:B------:R-:W-:Y:S05]  /*20a0*/  BRA.U !UP0, `(.L_x_34) ;  /* 0x0000000508587547 */ /* 0x000fea000b800000 */
[----:B------:R-:W-:Y:S01]  /*20b0*/  UIADD3 UR21, UPT, UPT, UR64, UR15, URZ ;  /* 0x0000000f40157290 */ /* 0x000fe2000fffe0ff */
[----:B------:R-:W-:-:S11]  /*20c0*/  UMOV UR14, UR23 ;  /* 0x00000017000e7c82 */ /* 0x000fd60008000000 */
.L_x_42:
[----:B------:R-:W-:Y:S01]  /*20d0*/  ULEA UR57, UR14, UR22, 0x3 ;  /* 0x000000160e397291 */ /* 0x000fe2000f8e18ff */
[----:B--2---:R-:W-:Y:S01]  /*20e0*/  @!P4 MOV R2, 0x10000 ;  /* 0x000100000002c802 */ /* 0x004fe20000000f00 */
[----:B--23--:R-:W-:Y:S10]  /*20f0*/  @P1 BRA `(.L_x_35) ;  /* 0x00000000000c1947 */ /* 0x00cff40003800000 */
[----:B------:R-:W-:-:S04]  /*2100*/  SHF.L.U32 R3, R12, 0x1f, RZ ;  /* 0x0000001f0c037819 */ /* 0x000fc800000006ff */
[----:B------:R-:W2:Y:S02]  /*2110*/  SYNCS.PHASECHK.TRANS64.TRYWAIT P0, [UR57+0x18], R3 ;  /* 0x00001803ff0075a7 */ /* 0x000ea40008001139 */
[----:B--2---:R-:W-:Y:S05]  /*2120*/  @!P0 BRA `(.L_x_36) ;  /* 0x0000005c006c8947 */ /* 0x004fea0003800000 */
.L_x_35:
[----:B------:R2:W-:Y:S01]  /*2130*/  @!P4 SYNCS.ARRIVE.TRANS64 RZ, [UR57], R2 ;  /* 0x00000002ffffc9a7 */ /* 0x0005e20008000039 */
[----:B------:R-:W-:-:S04]  /*2140*/  ULOP3.LUT UR4, UR38, 0x2, URZ, 0xfc, !UPT ;  /* 0x0000000226047892 */ /* 0x000fc8000f8efcff */
[----:B------:R-:W-:-:S09]  /*2150*/  UISETP.NE.AND UP0, UPT, UR4, 0x2, UPT ;  /* 0x000000020400788c */ /* 0x000fd2000bf05270 */
[----:B------:R-:W-:Y:S05]  /*2160*/  BRA.U UP0, `(.L_x_37) ;  /* 0x0000000100047547 */ /* 0x000fea000b800000 */
[----:B------:R-:W-:Y:S05]  /*2170*/  BPT.TRAP 0x1 ;  /* 0x000000040000795c */ /* 0x000fea0000300000 */
.L_x_37:
[----:B------:R-:W-:Y:S04]  /*2180*/  BSSY.RECONVERGENT B0, `(.L_x_38) ;  /* 0x0000003000007945 */ /* 0x000fe80003800200 */
[----:B------:R-:W-:Y:S05]  /*2190*/  @P3 BRA `(.L_x_39) ;  /* 0x0000000000043947 */ /* 0x000fea0003800000 */
[----:B------:R-:W-:Y:S05]  /*21a0*/  BPT.TRAP 0x1 ;  /* 0x000000040000795c */ /* 0x000fea0000300000 */
.L_x_39:
[----:B------:R-:W-:Y:S05]  /*21b0*/  BSYNC.RECONVERGENT B0 ;  /* 0x0000000000007941 */ /* 0x000fea0003800200 */
.L_x_38:
        /* <DEDUP_REMOVED lines=55> */
[----:B------:R4:W-:Y:S01]  /*2530*/  UTMALDG.3D.MULTICAST [UR32], [UR4], UR16, desc[UR30] ;  /* 0x00001e20040073b4 */ /* 0x0009e20008011810 */
[----:B------:R-:W-:Y:S01]  /*2540*/  UTMALDG.3D [UR24], [UR6], desc[UR30] ;  /* 0x00001e18060075b4 */ /* 0x000fe20008011000 */
[----:B------:R2:W-:Y:S01]  /*2550*/  UTMALDG.3D [UR8], [UR6], desc[UR30] ;  /* 0x00001e08060075b4 */ /* 0x0005e20008011000 */
[----:B----4-:R-:W-:-:S09]  /*2560*/  UIADD3 UR16, UPT, UPT, UR13, 0x22800, URZ ;  /* 0x000228000d107890 */ /* 0x010fd2000fffe0ff */
[----:B------:R4:W-:Y:S01]  /*2570*/  UTMALDG.3D [UR16], [UR6], desc[UR30] ;  /* 0x00001e10060075b4 */ /* 0x0009e20008011000 */
[----:B--2---:R-:W-:Y:S01]  /*2580*/  UIADD3 UR8, UPT, UPT, UR13, 0x24800, URZ ;  /* 0x000248000d087890 */ /* 0x004fe2000fffe0ff */
[----:B------:R-:W-:-:S08]  /*2590*/  UMOV UR10, UR34 ;  /* 0x00000022000a7c82 */ /* 0x000fd00008000000 */
[----:B------:R4:W-:Y:S02]  /*25a0*/  UTMALDG.3D [UR8], [UR6], desc[UR30] ;  /* 0x00001e08060075b4 */ /* 0x0009e40008011000 */
[----:B----4-:R-:W-:Y:S01]  /*25b0*/  NOP ;  /* 0x0000000000007918 */ /* 0x010fe20000000000 */
.L_x_41:
[----:B------:R-:W-:Y:S05]  /*25c0*/  BSYNC.RECONVERGENT B0 ;  /* 0x0000000000007941 */ /* 0x000fea0003800200 */
.L_x_40:
[----:B------:R-:W-:Y:S01]  /*25d0*/  UIADD3 UR15, UPT, UPT, UR15, 0x1, URZ ;  /* 0x000000010f0f7890 */ /* 0x000fe2000fffe0ff */
[----:B------:R-:W-:-:S03]  /*25e0*/  UMOV UR14, UR23 ;  /* 0x00000017000e7c82 */ /* 0x000fc60008000000 */
[----:B------:R-:W-:-:S09]  /*25f0*/  UISETP.NE.AND UP0, UPT, UR15, UR21, UPT ;  /* 0x000000150f00728c */ /* 0x000fd2000bf05270 */
[----:B------:R-:W-:Y:S05]  /*2600*/  BRA.U UP0, `(.L_x_42) ;  /* 0xfffffff900b07547 */ /* 0x000fea000b83ffff */
.L_x_34:
[C---:B------:R-:W-:Y:S01]  /*2610*/  LEA R3, R11.reuse, UR22, 0x3 ;  /* 0x000000160b037c11 */ /* 0x040fe2000f8e18ff */
[----:B------:R-:W-:Y:S01]  /*2620*/  NOP ;  /* 0x0000000000007918 */ /* 0x000fe20000000000 */
[----:B-1----:R-:W-:Y:S02]  /*2630*/  SHF.L.U32 R0, R10, 0x1f, RZ ;  /* 0x0000001f0a007819 */ /* 0x002fe400000006ff */
[----:B------:R-:W-:Y:S02]  /*2640*/  LEA R4, R11, UR22, 0x4 ;  /* 0x000000160b047c11 */ /* 0x000fe4000f8e20ff */
[----:B------:R-:W1:Y:S02]  /*2650*/  SYNCS.PHASECHK.TRANS64.TRYWAIT P0, [R3+URZ+0x70], R0 ;  /* 0x00007000030075a7 */ /* 0x000e6400080011ff */
[----:B-1----:R-:W-:Y:S05]  /*2660*/  @!P0 BRA `(.L_x_43) ;  /* 0x0000005800348947 */ /* 0x002fea0003800000 */
.L_x_128:
[----:B------:R-:W4:Y:S01]  /*2670*/  LDS.128 R4, [R4+0x100] ;  /* 0x0001000004047984 */ /* 0x000f220000000c00 */
[----:B------:R-:W-:Y:S01]  /*2680*/  UISETP.GE.AND UP0, UPT, UR39, 0x1, UPT ;  /* 0x000000012700788c */ /* 0x000fe2000bf06270 */
[----:B------:R-:W-:Y:S01]  /*2690*/  @!PT LDS RZ, [RZ] ;  /* 0x00000000fffff984 */ /* 0x000fe20000000800 */
[----:B------:R-:W-:Y:S01]  /*26a0*/  @!PT LDS RZ, [RZ] ;  /* 0x00000000fffff984 */ /* 0x000fe20000000800 */
[----:B------:R-:W-:Y:S01]  /*26b0*/  @!PT LDS RZ, [RZ] ;  /* 0x00000000fffff984 */ /* 0x000fe20000000800 */
[----:B------:R-:W-:Y:S01]  /*26c0*/  @!PT LDS RZ, [RZ] ;  /* 0x00000000fffff984 */ /* 0x000fe20000000800 */
[----:B------:R1:W-:Y:S06]  /*26d0*/  MEMBAR.ALL.CTA ;  /* 0x0000000000007992 */ /* 0x0003ec0000008000 */
[----:B-1----:R-:W1:Y:S01]  /*26e0*/  FENCE.VIEW.ASYNC.S ;  /* 0x00000000000073c6 */ /* 0x002e620000000000 */
[----:B----4-:R-:W-:-:S13]  /*26f0*/  LOP3.LUT P0, RZ, R6, 0x1, RZ, 0xc0, !PT ;  /* 0x0000000106ff7812 */ /* 0x010fda000780c0ff */
[----:B-1----:R-:W-:Y:S01]  /*2700*/  VOTEU.ANY UP1, P0 ;  /* 0x0000000000ff7886 */ /* 0x002fe20000020100 */
[----:B------:R-:W-:-:S13]  /*2710*/  PLOP3.LUT P0, PT, PT, PT, UP1, 0x80, 0x8 ;  /* 0x000000000008781c */ /* 0x000fda0003f0f018 */
[----:B------:R-:W-:Y:S02]  /*2720*/  @P0 LOP3.LUT R0, R5, 0xffff, RZ, 0xc0, !PT ;  /* 0x0000ffff05000812 */ /* 0x000fe400078ec0ff */
[----:B--2---:R-:W-:Y:S02]  /*2730*/  @P0 MOV R2, R4 ;  /* 0x0000000400020202 */ /* 0x004fe40000000f00 */
[----:B------:R-:W-:Y:S01]  /*2740*/  @P0 R2UR UR5, R0 ;  /* 0x00000000000502ca */ /* 0x000fe200000e0000 */
[----:B------:R-:W-:Y:S01]  /*2750*/  VIADD R0, R3, 0x80 ;  /* 0x0000008003007836 */ /* 0x000fe20000000000 */
[----:B------:R-:W-:Y:S02]  /*2760*/  @P0 SHF.R.U32.HI R4, RZ, 0x10, R5 ;  /* 0x00000010ff040819 */ /* 0x000fe40000011605 */
[----:B------:R-:W-:Y:S02]  /*2770*/  @P0 R2UR UR6, R2 ;  /* 0x00000000020602ca */ /* 0x000fe400000e0000 */
[----:B------:R-:W-:-:S02]  /*2780*/  PRMT R0, RZ, 0x654, R0 ;  /* 0x00000654ff007816 */ /* 0x000fc40000000000 */
[----:B------:R-:W-:Y:S02]  /*2790*/  @P0 R2UR UR4, R4 ;  /* 0x00000000040402ca */ /* 0x000fe400000e0000 */
[----:B------:R1:W-:Y:S03]  /*27a0*/  SYNCS.ARRIVE.TRANS64.RED.A1T0 RZ, [R0+URZ], RZ ;  /* 0x000000ff00ff79a7 */ /* 0x0003e600081004ff */
[----:B------:R-:W-:-:S04]  /*27b0*/  @UP1 UMOV UR45, UR5 ;  /* 0x00000005002d1c82 */ /* 0x000fc80008000000 */
[----:B------:R-:W-:-:S04]  /*27c0*/  @UP1 UMOV UR53, UR6 ;  /* 0x0000000600351c82 */ /* 0x000fc80008000000 */
[----:B------:R-:W-:Y:S01]  /*27d0*/  @UP1 UMOV UR60, UR4 ;  /* 0x00000004003c1c82 */ /* 0x000fe20008000000 */
[----:B------:R-:W-:Y:S05]  /*27e0*/  BRA.U !UP0, `(.L_x_44) ;  /* 0x0000000108d47547 */ /* 0x000fea000b800000 */
[----:B------:R-:W2:Y:S01]  /*27f0*/  LDCU.128 UR12, c[0x0][0xb10] ;  /* 0x00016200ff0c77ac */ /* 0x000ea20008000c00 */
[----:B------:R-:W4:Y:S01]  /*2800*/  LDCU UR21, c[0x0][0xb20] ;  /* 0x00016400ff1577ac */ /* 0x000f220008000800 */
[----:B------:R-:W3:Y:S01]  /*2810*/  LDCU UR20, c[0x0][0xb0c] ;  /* 0x00016180ff1477ac */ /* 0x000ee20008000800 */
[----:B------:R-:W1:Y:S01]  /*2820*/  LDCU.64 UR8, c[0x0][0xb28] ;  /* 0x00016500ff0877ac */ /* 0x000e620008000a00 */
[----:B------:R-:W-:Y:S02]  /*2830*/  UISETP.NE.AND UP3, UPT, UR39, 0x1, UPT ;  /* 0x000000012700788c */ /* 0x000fe4000bf65270 */
[----:B--2---:R-:W-:Y:S02]  /*2840*/  UIMAD.WIDE.U32 UR6, UR55, UR15, URZ ;  /* 0x0000000f370672a5 */ /* 0x004fe4000f8e00ff */
[----:B------:R-:W-:Y:S02]  /*2850*/  UIMAD.WIDE.U32 UR4, UR61, UR12, URZ ;  /* 0x0000000c3d0472a5 */ /* 0x000fe4000f8e00ff */
[----:B------:R-:W-:-:S02]  /*2860*/  UISETP.NE.AND UP0, UPT, UR14, 0x1, UPT ;  /* 0x000000010e00788c */ /* 0x000fc4000bf05270 */
[----:B------:R-:W-:Y:S01]  /*2870*/  UIMAD.WIDE.U32 UR18, UR45, UR15, URZ ;  /* 0x0000000f2d1272a5 */ /* 0x000fe2000f8e00ff */
[----:B------:R-:W-:Y:S02]  /*2880*/  UMOV UR6, UR7 ;  /* 0x0000000700067c82 */ /* 0x000fe40008000000 */
[----:B------:R-:W-:Y:S01]  /*2890*/  UMOV UR4, UR5 ;  /* 0x0000000500047c82 */ /* 0x000fe20008000000 */
[----:B----4-:R-:W-:Y:S02]  /*28a0*/  USHF.R.U32.HI UR6, URZ, UR21, UR6 ;  /* 0x00000015ff067299 */ /* 0x010fe40008011606 */
[----:B---3--:R-:W-:Y:S02]  /*28b0*/  UISETP.NE.AND UP2, UPT, UR20, 0x1, UPT ;  /* 0x000000011400788c */ /* 0x008fe4000bf45270 */
[----:B------:R-:W-:Y:S02]  /*28c0*/  USHF.R.U32.HI UR4, URZ, UR13, UR4 ;  /* 0x0000000dff047299 */ /* 0x000fe40008011604 */
[----:B------:R-:W-:-:S02]  /*28d0*/  USEL UR5, UR55, UR6, !UP0 ;  /* 0x0000000637057287 */ /* 0x000fc4000c000000 */
[----:B------:R-:W-:Y:S02]  /*28e0*/  USEL UR6, UR61, UR4, !UP2 ;  /* 0x000000043d067287 */ /* 0x000fe4000d000000 */
[----:B-1----:R-:W-:Y:S01]  /*28f0*/  UIMAD.WIDE.U32 UR10, UR5, UR8, URZ ;  /* 0x00000008050a72a5 */ /* 0x002fe2000f8e00ff */
[----:B------:R-:W-:Y:S01]  /*2900*/  UMOV UR4, UR19 ;  /* 0x0000001300047c82 */ /* 0x000fe20008000000 */
[----:B------:R-:W-:Y:S02]  /*2910*/  UIMAD.WIDE.U32 UR16, UR53, UR12, URZ ;  /* 0x0000000c351072a5 */ /* 0x000fe4000f8e00ff */
[----:B------:R-:W-:-:S03]  /*2920*/  UIMAD.WIDE.U32 UR18, UR6, UR8, URZ ;  /* 0x00000008061272a5 */ /* 0x000fc6000f8e00ff */
[----:B------:R-:W-:Y:S01]  /*2930*/  UMOV UR10, UR11 ;  /* 0x0000000b000a7c82 */ /* 0x000fe20008000000 */
[----:B------:R-:W-:Y:S02]  /*2940*/  USHF.R.U32.HI UR4, URZ, UR21, UR4 ;  /* 0x00000015ff047299 */ /* 0x000fe40008011604 */
[----:B------:R-:W-:Y:S01]  /*2950*/  @UP3 USHF.R.U32.HI UR5, URZ, UR9, UR10 ;  /* 0x00000009ff053299 */ /* 0x000fe2000801160a */
[----:B------:R-:W-:Y:S01]  /*2960*/  UMOV UR16, UR17 ;  /* 0x0000001100107c82 */ /* 0x000fe20008000000 */
[----:B------:R-:W-:Y:S01]  /*2970*/  UMOV UR18, UR19 ;  /* 0x0000001300127c82 */ /* 0x000fe20008000000 */
[----:B------:R-:W-:Y:S02]  /*2980*/  USHF.R.U32.HI UR13, URZ, UR13, UR16 ;  /* 0x0000000dff0d7299 */ /* 0x000fe40008011610 */
[----:B------:R-:W-:Y:S02]  /*2990*/  USEL UR4, UR45, UR4, !UP0 ;  /* 0x000000042d047287 */ /* 0x000fe4000c000000 */
[----:B------:R-:W-:-:S02]  /*29a0*/  @UP3 USHF.R.U32.HI UR6, URZ, UR9, UR18 ;  /* 0x00000009ff063299 */ /* 0x000fc40008011612 */
[----:B------:R-:W-:Y:S02]  /*29b0*/  UIMAD UR7, UR39, UR5, URZ ;  /* 0x00000005270772a4 */ /* 0x000fe4000f8e02ff */
[----:B------:R-:W-:Y:S02]  /*29c0*/  USEL UR5, UR53, UR13, !UP2 ;  /* 0x0000000d35057287 */ /* 0x000fe4000d000000 */
[----:B------:R-:W-:Y:S02]  /*29d0*/  UIMAD UR10, UR39, UR6, URZ ;  /* 0x00000006270a72a4 */ /* 0x000fe4000f8e02ff */
[----:B------:R-:W-:Y:S02]  /*29e0*/  UISETP.GE.AND UP0, UPT, UR4, UR7, UPT ;  /* 0x000000070400728c */ /* 0x000fe4000bf06270 */
[----:B------:R-:W-:Y:S02]  /*29f0*/  UIMAD.WIDE.U32 UR12, UR4, UR8, URZ ;  /* 0x00000008040c72a5 */ /* 0x000fe4000f8e00ff */
[----:B------:R-:W-:-:S02]  /*2a00*/  UISETP.GE.OR UP0, UPT, UR5, UR10, UP0 ;  /* 0x0000000a0500728c */ /* 0x000fc40008706670 */
        /* <DEDUP_REMOVED lines=19> */
.L_x_44:
[----:B------:R-:W2:Y:S02]  /*2b40*/  LDCU UR4, c[0x0][0xb30] ;  /* 0x00016600ff0477ac */ /* 0x000ea40008000800 */
[----:B--2---:R-:W-:-:S09]  /*2b50*/  UISETP.NE.AND UP0, UPT, UR4, 0x1, UPT ;  /* 0x000000010400788c */ /* 0x004fd2000bf05270 */
[----:B------:R-:W-:Y:S05]  /*2b60*/  BRA.U UP0, `(.L_x_45) ;  /* 0x0000000100447547 */ /* 0x000fea000b800000 */
[----:B------:R-:W2:Y:S01]  /*2b70*/  LDCU.128 UR8, c[0x0][0xb10] ;  /* 0x00016200ff0877ac */ /* 0x000ea20008000c00 */
[----:B------:R-:W4:Y:S01]  /*2b80*/  LDCU UR12, c[0x0][0xb0c] ;  /* 0x00016180ff0c77ac */ /* 0x000f220008000800 */
[----:B------:R-:W1:Y:S01]  /*2b90*/  LDCU UR13, c[0x0][0xb20] ;  /* 0x00016400ff0d77ac */ /* 0x000e620008000800 */
[----:B--2---:R-:W-:Y:S02]  /*2ba0*/  UIMAD.WIDE.U32 UR6, UR53, UR8, URZ ;  /* 0x00000008350672a5 */ /* 0x004fe4000f8e00ff */
[----:B------:R-:W-:Y:S02]  /*2bb0*/  UIMAD.WIDE.U32 UR4, UR45, UR11, URZ ;  /* 0x0000000b2d0472a5 */ /* 0x000fe4000f8e00ff */
[----:B----4-:R-:W-:Y:S02]  /*2bc0*/  UISETP.NE.AND UP2, UPT, UR12, 0x1, UPT ;  /* 0x000000010c00788c */ /* 0x010fe4000bf45270 */
[----:B------:R-:W-:Y:S01]  /*2bd0*/  UISETP.NE.AND UP0, UPT, UR10, 0x1, UPT ;  /* 0x000000010a00788c */ /* 0x000fe2000bf05270 */
[----:B------:R-:W-:-:S02]  /*2be0*/  UMOV UR6, UR7 ;  /* 0x0000000700067c82 */ /* 0x000fc40008000000 */
[----:B------:R-:W-:Y:S01]  /*2bf0*/  UMOV UR4, UR5 ;  /* 0x0000000500047c82 */ /* 0x000fe20008000000 */
[----:B------:R-:W-:Y:S02]  /*2c00*/  USHF.R.U32.HI UR6, URZ, UR9, UR6 ;  /* 0x00000009ff067299 */ /* 0x000fe40008011606 */
[----:B-1----:R-:W-:Y:S02]  /*2c10*/  USHF.R.U32.HI UR4, URZ, UR13, UR4 ;  /* 0x0000000dff047299 */ /* 0x002fe40008011604 */
[----:B------:R-:W-:Y:S02]  /*2c20*/  USEL UR5, UR53, UR6, !UP2 ;  /* 0x0000000635057287 */ /* 0x000fe4000d000000 */
[----:B------:R-:W-:-:S04]  /*2c30*/  USEL UR4, UR45, UR4, !UP0 ;  /* 0x000000042d047287 */ /* 0x000fc8000c000000 */
[----:B------:R-:W-:Y:S02]  /*2c40*/  UIADD3 UR6, UPT, UPT, UR5, -UR4, URZ ;  /* 0x8000000405067290 */ /* 0x000fe4000fffe0ff */
[----:B------:R-:W-:Y:S02]  /*2c50*/  UIADD3 UR4, UPT, UPT, -UR5, UR4, URZ ;  /* 0x0000000405047290 */ /* 0x000fe4000fffe1ff */
[----:B------:R-:W-:Y:S02]  /*2c60*/  UIMAD UR45, UR6, UR10, UR45 ;  /* 0x0000000a062d72a4 */ /* 0x000fe4000f8e022d */
[----:B------:R-:W-:-:S12]  /*2c70*/  UIMAD UR53, UR4, UR12, UR53 ;  /* 0x0000000c043572a4 */ /* 0x000fd8000f8e0235 */
.L_x_45:
[----:B------:R-:W-:Y:S01]  /*2c80*/  VIADD R11, R11, 0x1 ;  /* 0x000000010b0b7836 */ /* 0x000fe20000000000 */
[----:B------:R-:W-:Y:S02]  /*2c90*/  R2UR UR5, R55 ;  /* 0x00000000370572ca */ /* 0x000fe400000e0000 */
[----:B------:R-:W-:Y:S02]  /*2ca0*/  R2UR UR4, R54 ;  /* 0x00000000360472ca */ /* 0x000fe400000e0000 */
[C---:B------:R-:W-:Y:S02]  /*2cb0*/  ISETP.NE.AND P0, PT, R11.reuse, 0x2, PT ;  /* 0x000000020b00780c */ /* 0x040fe40003f05270 */
[----:B------:R-:W-:Y:S02]  /*2cc0*/  PLOP3.LUT P2, PT, PT, PT, PT, 0x80, 0x8 ;  /* 0x000000000008781c */ /* 0x000fe40003f4f070 */
[----:B-1----:R-:W-:Y:S02]  /*2cd0*/  SEL R0, RZ, 0x1, P0 ;  /* 0x00000001ff007807 */ /* 0x002fe40000000000 */
[----:B------:R-:W-:-:S02]  /*2ce0*/  SEL R11, R11, RZ, P0 ;  /* 0x000000ff0b0b7207 */ /* 0x000fc40000000000 */
[----:B------:R-:W-:Y:S01]  /*2cf0*/  LOP3.LUT R10, R10, R0, RZ, 0x3c, !PT ;  /* 0x000000000a0a7212 */ /* 0x000fe200078e3cff */
[----:B------:R-:W-:Y:S02]  /*2d00*/  UIADD3 UR25, UPT, UPT, UR53, UR5, URZ ;  /* 0x0000000535197290 */ /* 0x000fe4000fffe0ff */
[----:B------:R-:W-:Y:S01]  /*2d10*/  UIADD3 UR27, UPT, UPT, UR45, UR4, URZ ;  /* 0x000000042d1b7290 */ /* 0x000fe2000fffe0ff */
[----:B------:R-:W-:Y:S11]  /*2d20*/  BRA.U UP1, `(.L_x_46) ;  /* 0xffffffed01047547 */ /* 0x000ff6000b83ffff */
[----:B------:R-:W-:Y:S01]  /*2d30*/  UIADD3 UR22, UPT, UPT, UR22, 0x18, URZ ;  /* 0x0000001816167890 */ /* 0x000fe2000fffe0ff */
[----:B------:R-:W-:-:S03]  /*2d40*/  SHF.L.U32 R2, R12, 0x1f, RZ ;  /* 0x0000001f0c027819 */ /* 0x000fc600000006ff */
[----:B------:R-:W-:-:S09]  /*2d50*/  ULEA UR4, UR23, UR22, 0x3 ;  /* 0x0000001617047291 */ /* 0x000fd2000f8e18ff */
[----:B------:R-:W1:Y:S02]  /*2d60*/  SYNCS.PHASECHK.TRANS64.TRYWAIT P0, [UR4], R2 ;  /* 0x00000002ff0075a7 */ /* 0x000e640008001104 */
[----:B-1----:R-:W-:Y:S05]  /*2d70*/  @!P0 BRA `(.L_x_47) ;  /* 0x0000005000848947 */ /* 0x002fea0003800000 */
.L_x_130:
[----:B------:R-:W-:-:S04]  /*2d80*/  UIADD3 UR4, UPT, UPT, UR23, 0x1, URZ ;  /* 0x0000000117047890 */ /* 0x000fc8000fffe0ff */
[----:B------:R-:W-:-:S04]  /*2d90*/  UISETP.NE.AND UP0, UPT, UR4, 0x3, UPT ;  /* 0x000000030400788c */ /* 0x000fc8000bf05270 */
[----:B------:R-:W-:Y:S02]  /*2da0*/  USEL UR6, URZ, 0x1, UP0 ;  /* 0x00000001ff067887 */ /* 0x000fe40008000000 */
[----:B------:R-:W-:-:S04]  /*2db0*/  USEL UR4, UR4, URZ, UP0 ;  /* 0x000000ff04047287 */ /* 0x000fc80008000000 */
[----:B------:R-:W-:Y:S01]  /*2dc0*/  ULEA UR5, UR4, UR22, 0x3 ;  /* 0x0000001604057291 */ /* 0x000fe2000f8e18ff */
[----:B------:R-:W-:-:S04]  /*2dd0*/  LOP3.LUT R12, R12, UR6, RZ, 0x3c, !PT ;  /* 0x000000060c0c7c12 */ /* 0x000fc8000f8e3cff */
[----:B-1----:R-:W-:-:S04]  /*2de0*/  SHF.L.U32 R2, R12, 0x1f, RZ ;  /* 0x0000001f0c027819 */ /* 0x002fc800000006ff */
[----:B------:R-:W1:Y:S02]  /*2df0*/  SYNCS.PHASECHK.TRANS64.TRYWAIT P0, [UR5], R2 ;  /* 0x00000002ff0075a7 */ /* 0x000e640008001105 */
[----:B-1----:R-:W-:Y:S05]  /*2e00*/  @!P0 BRA `(.L_x_48) ;  /* 0x0000005000788947 */ /* 0x002fea0003800000 */
.L_x_132:
[----:B------:R-:W-:-:S04]  /*2e10*/  UIADD3 UR4, UPT, UPT, UR4, 0x1, URZ ;  /* 0x0000000104047890 */ /* 0x000fc8000fffe0ff */
[----:B------:R-:W-:-:S04]  /*2e20*/  UISETP.NE.AND UP0, UPT, UR4, 0x3, UPT ;  /* 0x000000030400788c */ /* 0x000fc8000bf05270 */
[----:B------:R-:W-:Y:S02]  /*2e30*/  USEL UR5, URZ, 0x1, UP0 ;  /* 0x00000001ff057887 */ /* 0x000fe40008000000 */
[----:B------:R-:W-:-:S04]  /*2e40*/  USEL UR4, UR4, URZ, UP0 ;  /* 0x000000ff04047287 */ /* 0x000fc80008000000 */
[----:B------:R-:W-:Y:S01]  /*2e50*/  ULEA UR4, UR4, UR22, 0x3 ;  /* 0x0000001604047291 */ /* 0x000fe2000f8e18ff */
[----:B-1----:R-:W-:-:S04]  /*2e60*/  LOP3.LUT R2, R12, UR5, RZ, 0x3c, !PT ;  /* 0x000000050c027c12 */ /* 0x002fc8000f8e3cff */
[----:B------:R-:W-:Y:S01]  /*2e70*/  SHF.L.U32 R2, R2, 0x1f, RZ ;  /* 0x0000001f02027819 */ /* 0x000fe200000006ff */
[----:B------:R-:W-:-:S07]  /*2e80*/  IMAD.U32 R0, RZ, RZ, UR4 ;  /* 0x00000004ff007e24 */ /* 0x000fce000f8e00ff */
.L_x_49:
[----:B-1----:R1:W2:Y:S02]  /*2e90*/  SYNCS.PHASECHK.TRANS64.TRYWAIT P0, [R0+URZ], R2 ;  /* 0x00000002000075a7 */ /* 0x0022a400080011ff */
[----:B--2---:R-:W-:Y:S05]  /*2ea0*/  @!P0 NANOSLEEP.SYNCS 0x989680 ;  /* 0x009896800000895d */ /* 0x004fea0003900000 */
[----:B------:R-:W2:Y:S02]  /*2eb0*/  @!P0 SYNCS.PHASECHK.TRANS64 P0, [R0+URZ], R2 ;  /* 0x00000002000085a7 */ /* 0x000ea400080010ff */
[----:B--2---:R-:W-:Y:S05]  /*2ec0*/  @P0 EXIT ;  /* 0x000000000000094d */ /* 0x004fea0003800000 */
[----:B------:R-:W-:Y:S05]  /*2ed0*/  BRA `(.L_x_49) ;  /* 0xfffffffc00ec7947 */ /* 0x000fea000383ffff */
.L_x_22:
[----:B------:R-:W-:-:S04]  /*2ee0*/  UISETP.NE.AND UP0, UPT, UR54, URZ, UPT ;  /* 0x000000ff3600728c */ /* 0x000fc8000bf05270 */
[----:B------:R-:W-:-:S09]  /*2ef0*/  UISETP.NE.OR UP0, UPT, UR22, 0x1, UP0 ;  /* 0x000000011600788c */ /* 0x000fd20008705670 */
[----:B------:R-:W-:Y:S05]  /*2f00*/  BRA.U UP0, `(.L_x_50) ;  /* 0x0000000500487547 */ /* 0x000fea000b800000 */
[----:B------:R-:W-:Y:S01]  /*2f10*/  ISETP.GE.U32.AND P2, PT, R0, 0x8, PT ;  /* 0x000000080000780c */ /* 0x000fe20003f46070 */
[----:B------:R-:W-:Y:S01]  /*2f20*/  IMAD.MOV.U32 R12, RZ, RZ, 0x1 ;  /* 0x00000001ff0c7424 */ /* 0x000fe200078e00ff */
[----:B------:R-:W-:Y:S02]  /*2f30*/  CS2R R10, SRZ ;  /* 0x00000000000a7805 */ /* 0x000fe4000001ff00 */
[----:B------:R-:W-:Y:S01]  /*2f40*/  CS2R R8, SRZ ;  /* 0x0000000000087805 */ /* 0x000fe2000001ff00 */
[----:B------:R-:W-:Y:S01]  /*2f50*/  UMOV UR6, 0x400 ;  /* 0x0000040000067882 */ /* 0x000fe20000000000 */
[----:B------:R-:W-:Y:S01]  /*2f60*/  UMOV UR5, URZ ;  /* 0x000000ff00057c82 */ /* 0x000fe20008000000 */
[----:B------:R-:W-:-:S12]  /*2f70*/  ULEA UR6, UR54, UR6, 0x18 ;  /* 0x0000000636067291 */ /* 0x000fd8000f8ec0ff */
.L_x_54:
[----:B------:R-:W-:Y:S02]  /*2f80*/  LEA R2, R8, UR6, 0x3 ;  /* 0x0000000608027c11 */ /* 0x000fe4000f8e18ff */
[----:B------:R-:W-:-:S03]  /*2f90*/  SHF.L.U32 R4, R9, 0x1f, RZ ;  /* 0x0000001f09047819 */ /* 0x000fc600000006ff */
[----:B------:R-:W-:Y:S01]  /*2fa0*/  VIADD R5, R2, 0xe0 ;  /* 0x000000e002057836 */ /* 0x000fe20000000000 */
[----:B------:R-:W1:Y:S02]  /*2fb0*/  SYNCS.PHASECHK.TRANS64.TRYWAIT P0, [R2+URZ+0xd0], R4 ;  /* 0x0000d004020075a7 */ /* 0x000e6400080011ff */
[----:B-1----:R-:W-:Y:S05]  /*2fc0*/  @!P0 BRA `(.L_x_51) ;  /* 0x0000005000208947 */ /* 0x002fea0003800000 */
.L_x_133:
[----:B------:R-:W-:Y:S01]  /*2fd0*/  ULEA UR4, UR5, UR6, 0x3 ;  /* 0x0000000605047291 */ /* 0x000fe2000f8e18ff */
[----:B-1----:R-:W-:Y:S01]  /*2fe0*/  PRMT R2, RZ, 0x654, R5 ;  /* 0x00000654ff027816 */ /* 0x002fe20000000005 */
[----:B------:R-:W-:Y:S01]  /*2ff0*/  @!P2 IMAD.MOV.U32 R4, RZ, RZ, 0x10 ;  /* 0x00000010ff04a424 */ /* 0x000fe200078e00ff */
[----:B------:R-:W-:Y:S01]  /*3000*/  SHF.L.U32 R5, R12, 0x1f, RZ ;  /* 0x0000001f0c057819 */ /* 0x000fe200000006ff */
[----:B------:R-:W-:Y:S01]  /*3010*/  UIADD3 UR7, UPT, UPT, UR4, 0x70, URZ ;  /* 0x0000007004077890 */ /* 0x000fe2000fffe0ff */
[----:B------:R1:W-:Y:S05]  /*3020*/  SYNCS.ARRIVE.TRANS64.RED.A1T0 RZ, [R2+URZ], RZ ;  /* 0x000000ff02ff79a7 */ /* 0x0003ea00081004ff */
[----:B------:R-:W-:Y:S01]  /*3030*/  IMAD.U32 R6, RZ, RZ, UR7 ;  /* 0x00000007ff067e24 */ /* 0x000fe2000f8e00ff */
[----:B------:R-:W2:Y:S04]  /*3040*/  SYNCS.PHASECHK.TRANS64.TRYWAIT P0, [UR4+0x80], R5 ;  /* 0x00008005ff0075a7 */ /* 0x000ea80008001104 */
[----:B------:R-:W-:Y:S01]  /*3050*/  PRMT R6, R0, 0x654, R6 ;  /* 0x0000065400067816 */ /* 0x000fe20000000006 */
[----:B-12---:R-:W-:Y:S06]  /*3060*/  @!P0 BRA `(.L_x_52) ;  /* 0x00000050000c8947 */ /* 0x006fec0003800000 */
.L_x_135:
[----:B------:R-:W-:Y:S01]  /*3070*/  ULEA UR8, UR5, UR6, 0x4 ;  /* 0x0000000605087291 */ /* 0x000fe2000f8e20ff */
[----:B------:R-:W-:Y:S01]  /*3080*/  SEL R3, R6, R3, !P2 ;  /* 0x0000000306037207 */ /* 0x000fe20005000000 */
[----:B------:R-:W-:Y:S01]  /*3090*/  UIADD3 UR9, UPT, UPT, UR4, 0x70, URZ ;  /* 0x0000007004097890 */ /* 0x000fe2000fffe0ff */
[----:B-1----:R-:W-:Y:S01]  /*30a0*/  LEA R2, R11, UR6, 0x3 ;  /* 0x000000060b027c11 */ /* 0x002fe2000f8e18ff */
[----:B------:R-:W-:Y:S01]  /*30b0*/  UIADD3 UR8, UPT, UPT, UR8, 0x100, URZ ;  /* 0x0000010008087890 */ /* 0x000fe2000fffe0ff */
[----:B------:R1:W-:Y:S01]  /*30c0*/  @!P2 SYNCS.ARRIVE.TRANS64.RED RZ, [R3+URZ], R4 ;  /* 0x0000000403ffa9a7 */ /* 0x0003e200080004ff */
[----:B------:R-:W-:Y:S01]  /*30d0*/  UIADD3 UR4, UPT, UPT, UR5, 0x1, URZ ;  /* 0x0000000105047890 */ /* 0x000fe2000fffe0ff */
[----:B------:R-:W-:-:S03]  /*30e0*/  VIADD R8, R8, 0x1 ;  /* 0x0000000108087836 */ /* 0x000fc60000000000 */
[----:B------:R-:W-:Y:S02]  /*30f0*/  UISETP.NE.AND UP0, UPT, UR4, 0x2, UPT ;  /* 0x000000020400788c */ /* 0x000fe4000bf05270 */
[----:B------:R-:W-:Y:S01]  /*3100*/  ISETP.NE.AND P0, PT, R8, 0x2, PT ;  /* 0x000000020800780c */ /* 0x000fe20003f05270 */
[----:B------:R-:W-:Y:S06]  /*3110*/  UGETNEXTWORKID.BROADCAST [UR8], [UR9] ;  /* 0x00000000080073ca */ /* 0x000fec0008000100 */
[----:B------:R-:W-:Y:S02]  /*3120*/  USEL UR7, URZ, 0x1, UP0 ;  /* 0x00000001ff077887 */ /* 0x000fe40008000000 */
[----:B------:R-:W-:-:S04]  /*3130*/  USEL UR5, UR4, URZ, UP0 ;  /* 0x000000ff04057287 */ /* 0x000fc80008000000 */
[----:B------:R-:W-:Y:S02]  /*3140*/  LOP3.LUT R12, R12, UR7, RZ, 0x3c, !PT ;  /* 0x000000070c0c7c12 */ /* 0x000fe4000f8e3cff */
[----:B-1----:R-:W-:-:S04]  /*3150*/  SHF.L.U32 R4, R10, 0x1f, RZ ;  /* 0x0000001f0a047819 */ /* 0x002fc800000006ff */
[----:B------:R-:W1:Y:S02]  /*3160*/  SYNCS.PHASECHK.TRANS64.TRYWAIT P1, [R2+URZ+0x70], R4 ;  /* 0x00007004020075a7 */ /* 0x000e6400080211ff */
[----:B-1----:R-:W-:Y:S05]  /*3170*/  @!P1 BRA `(.L_x_53) ;  /* 0x0000004c00e09947 */ /* 0x002fea0003800000 */
.L_x_136:
[C---:B-1----:R-:W-:Y:S01]  /*3180*/  LEA R4, R11.reuse, UR6, 0x4 ;  /* 0x000000060b047c11 */ /* 0x042fe2000f8e20ff */
[----:B------:R-:W-:Y:S01]  /*3190*/  VIADD R2, R2, 0x80 ;  /* 0x0000008002027836 */ /* 0x000fe20000000000 */
[----:B------:R-:W-:Y:S01]  /*31a0*/  SEL R8, R8, RZ, P0 ;  /* 0x000000ff08087207 */ /* 0x000fe20000000000 */
[----:B------:R-:W-:-:S03]  /*31b0*/  VIADD R11, R11, 0x1 ;  /* 0x000000010b0b7836 */ /* 0x000fc60000000000 */
[----:B------:R-:W1:Y:S01]  /*31c0*/  LDS.128 R4, [R4+0x100] ;  /* 0x0001000004047984 */ /* 0x000e620000000c00 */
[----:B------:R-:W-:Y:S02]  /*31d0*/  PRMT R2, RZ, 0x654, R2 ;  /* 0x00000654ff027816 */ /* 0x000fe40000000002 */
[C---:B------:R-:W-:Y:S01]  /*31e0*/  ISETP.NE.AND P1, PT, R11.reuse, 0x2, PT ;  /* 0x000000020b00780c */ /* 0x040fe20003f25270 */
[----:B------:R-:W-:Y:S01]  /*31f0*/  @!PT LDS RZ, [RZ] ;  /* 0x00000000fffff984 */ /* 0x000fe20000000800 */
[----:B------:R-:W-:Y:S01]  /*3200*/  @!PT LDS RZ, [RZ] ;  /* 0x00000000fffff984 */ /* 0x000fe20000000800 */
[----:B------:R-:W-:Y:S01]  /*3210*/  @!PT LDS RZ, [RZ] ;  /* 0x00000000fffff984 */ /* 0x000fe20000000800 */
[----:B------:R-:W-:Y:S01]  /*3220*/  @!PT LDS RZ, [RZ] ;  /* 0x00000000fffff984 */ /* 0x000fe20000000800 */
[----:B------:R2:W-:Y:S06]  /*3230*/  MEMBAR.ALL.CTA ;  /* 0x0000000000007992 */ /* 0x0005ec0000008000 */
[----:B--2---:R-:W2:Y:S01]  /*3240*/  FENCE.VIEW.ASYNC.S ;  /* 0x00000000000073c6 */ /* 0x004ea20000000000 */
[----:B------:R-:W-:Y:S01]  /*3250*/  SEL R11, R11, RZ, P1 ;  /* 0x000000ff0b0b7207 */ /* 0x000fe20000800000 */
[----:B--2---:R2:W-:Y:S01]  /*3260*/  SYNCS.ARRIVE.TRANS64.RED.A1T0 RZ, [R2+URZ], RZ ;  /* 0x000000ff02ff79a7 */ /* 0x0045e200081004ff */
[----:B-1----:R-:W-:-:S02]  /*3270*/  LOP3.LUT P3, RZ, R6, 0x1, RZ, 0xc0, !PT ;  /* 0x0000000106ff7812 */ /* 0x002fc4000786c0ff */
[----:B------:R-:W-:-:S04]  /*3280*/  SEL R4, RZ, 0x1, P1 ;  /* 0x00000001ff047807 */ /* 0x000fc80000800000 */
[----:B------:R-:W-:Y:S02]  /*3290*/  LOP3.LUT R10, R10, R4, RZ, 0x3c, !PT ;  /* 0x000000040a0a7212 */ /* 0x000fe400078e3cff */
[----:B--2---:R-:W-:-:S04]  /*32a0*/  SEL R2, RZ, 0x1, P0 ;  /* 0x00000001ff027807 */ /* 0x004fc80000000000 */
[----:B------:R-:W-:Y:S01]  /*32b0*/  LOP3.LUT R9, R9, R2, RZ, 0x3c, !PT ;  /* 0x0000000209097212 */ /* 0x000fe200078e3cff */
[----:B------:R-:W-:Y:S06]  /*32c0*/  @P3 BRA `(.L_x_54) ;  /* 0xfffffffc002c3947 */ /* 0x000fec000383ffff */
[----:B------:R-:W-:Y:S01]  /*32d0*/  ULEA UR4, UR5, UR6, 0x3 ;  /* 0x0000000605047291 */ /* 0x000fe2000f8e18ff */
[----:B------:R-:W-:-:S08]  /*32e0*/  SHF.L.U32 R2, R12, 0x1f, RZ ;  /* 0x0000001f0c027819 */ /* 0x000fd000000006ff */
[----:B------:R-:W1:Y:S02]  /*32f0*/  SYNCS.PHASECHK.TRANS64 P0, [UR4+0x80], R2 ;  /* 0x00008002ff0075a7 */ /* 0x000e640008001004 */
[----:B-1----:R-:W-:Y:S05]  /*3300*/  @P0 BRA `(.L_x_55) ;  /* 0x0000000000080947 */ /* 0x002fea0003800000 */
[----:B------:R-:W1:Y:S02]  /*3310*/  SYNCS.PHASECHK.TRANS64.TRYWAIT P0, [UR4+0x80], R2 ;  /* 0x00008002ff0075a7 */ /* 0x000e640008001104 */
[----:B-1----:R-:W-:Y:S05]  /*3320*/  @!P0 BRA `(.L_x_56) ;  /* 0x0000004c00888947 */ /* 0x002fea0003800000 */
.L_x_55:
[----:B------:R-:W-:-:S04]  /*3330*/  UIADD3 UR7, UPT, UPT, UR5, 0x1, URZ ;  /* 0x0000000105077890 */ /* 0x000fc8000fffe0ff */
[----:B------:R-:W-:-:S04]  /*3340*/  UISETP.NE.AND UP0, UPT, UR7, 0x2, UPT ;  /* 0x000000020700788c */ /* 0x000fc8000bf05270 */
[----:B------:R-:W-:Y:S02]  /*3350*/  USEL UR8, URZ, 0x1, UP0 ;  /* 0x00000001ff087887 */ /* 0x000fe40008000000 */
[----:B------:R-:W-:-:S04]  /*3360*/  USEL UR7, UR7, URZ, UP0 ;  /* 0x000000ff07077287 */ /* 0x000fc80008000000 */
[----:B------:R-:W-:Y:S01]  /*3370*/  ULEA UR7, UR7, UR6, 0x3 ;  /* 0x0000000607077291 */ /* 0x000fe2000f8e18ff */
[----:B-1----:R-:W-:-:S04]  /*3380*/  LOP3.LUT R2, R12, UR8, RZ, 0x3c, !PT ;  /* 0x000000080c027c12 */ /* 0x002fc8000f8e3cff */
[----:B------:R-:W-:-:S04]  /*3390*/  SHF.L.U32 R0, R2, 0x1f, RZ ;  /* 0x0000001f02007819 */ /* 0x000fc800000006ff */
[----:B------:R-:W1:Y:S02]  /*33a0*/  SYNCS.PHASECHK.TRANS64 P0, [UR7+0x80], R0 ;  /* 0x00008000ff0075a7 */ /* 0x000e640008001007 */
[----:B-1----:R-:W-:Y:S05]  /*33b0*/  @P0 EXIT ;  /* 0x000000000000094d */ /* 0x002fea0003800000 */
[----:B------:R-:W-:Y:S02]  /*33c0*/  SHF.L.U32 R2, R2, 0x1f, RZ ;  /* 0x0000001f02027819 */ /* 0x000fe400000006ff */
[----:B------:R-:W-:-:S07]  /*33d0*/  MOV R0, UR7 ;  /* 0x0000000700007c02 */ /* 0x000fce0008000f00 */
.L_x_57:
[----:B-1----:R1:W2:Y:S02]  /*33e0*/  SYNCS.PHASECHK.TRANS64.TRYWAIT P0, [R0+URZ+0x80], R2 ;  /* 0x00008002000075a7 */ /* 0x0022a400080011ff */
[----:B--2---:R-:W-:Y:S05]  /*33f0*/  @!P0 NANOSLEEP.SYNCS 0x989680 ;  /* 0x009896800000895d */ /* 0x004fea0003900000 */
[----:B------:R-:W2:Y:S02]  /*3400*/  @!P0 SYNCS.PHASECHK.TRANS64 P0, [R0+URZ+0x80], R2 ;  /* 0x00008002000085a7 */ /* 0x000ea400080010ff */
[----:B--2---:R-:W-:Y:S05]  /*3410*/  @P0 EXIT ;  /* 0x000000000000094d */ /* 0x004fea0003800000 */
[----:B------:R-:W-:Y:S05]  /*3420*/  BRA `(.L_x_57) ;  /* 0xfffffffc00ec7947 */ /* 0x000fea000383ffff */
.L_x_50:
[----:B------:R-:W-:Y:S05]  /*3430*/  BRA.U UP4, `(.L_x_58) ;  /* 0x0000001504047547 */ /* 0x000fea000b800000 */
[----:B------:R-:W-:Y:S01]  /*3440*/  UMOV UR4, 0x40 ;  /* 0x0000004000047882 */ /* 0x000fe20000000000 */
[----:B------:R-:W-:Y:S01]  /*3450*/  NOP ;  /* 0x0000000000007918 */ /* 0x000fe20000000000 */
[----:B------:R-:W-:Y:S01]  /*3460*/  ULEA UR5, UR54, UR4, 0x18 ;  /* 0x0000000436057291 */ /* 0x000fe2000f8ec0ff */
[----:B------:R-:W-:Y:S02]  /*3470*/  UMOV UR6, 0x400 ;  /* 0x0000040000067882 */ /* 0x000fe40000000000 */
[----:B------:R-:W-:-:S06]  /*3480*/  ULEA UR6, UR54, UR6, 0x18 ;  /* 0x0000000636067291 */ /* 0x000fcc000f8ec0ff */
[----:B------:R-:W1:Y:S02]  /*3490*/  LDS.U8 R0, [UR5+0x1c] ;  /* 0x00001c05ff007984 */ /* 0x000e640008000000 */
[----:B-1----:R-:W-:-:S13]  /*34a0*/  ISETP.NE.AND P0, PT, R0, RZ, PT ;  /* 0x000000ff0000720c */ /* 0x002fda0003f05270 */
[----:B------:R-:W-:Y:S05]  /*34b0*/  @P0 BRA `(.L_x_59) ;  /* 0x0000000000580947 */ /* 0x000fea0003800000 */
[----:B------:R-:W-:-:S13]  /*34c0*/  ELECT P0, URZ, PT ;  /* 0x0000000000ff782f */ /* 0x000fda0003800000 */
[----:B------:R-:W-:Y:S05]  /*34d0*/  @!P0 BRA `(.L_x_60) ;  /* 0x0000000000608947 */ /* 0x000fea0003800000 */
[----:B------:R-:W-:Y:S01]  /*34e0*/  UMOV UR4, 0x10 ;  /* 0x0000001000047882 */ /* 0x000fe20000000000 */
[----:B------:R-:W-:Y:S01]  /*34f0*/  HFMA2 R0, -RZ, RZ, 0, 5.9604644775390625e-08 ;  /* 0x00000001ff007431 */ /* 0x000fe200000001ff */
[----:B------:R-:W-:-:S03]  /*3500*/  MOV R3, 0xffff ;  /* 0x0000ffff00037802 */ /* 0x000fc60000000f00 */
[----:B------:R-:W-:Y:S04]  /*3510*/  DEPBAR.LE SB1, 0x36 ;  /* 0x00009d800000791a */ /* 0x000fe80000000000 */
[----:B------:R-:W1:Y:S02]  /*3520*/  UTCATOMSWS.FIND_AND_SET.ALIGN UP0, UR4, UR4 ;  /* 0x00000004000475e3 */ /* 0x000e640008000800 */
[----:B-1----:R-:W-:Y:S01]  /*3530*/  MOV R4, UR4 ;  /* 0x0000000400047c02 */ /* 0x002fe20008000f00 */
[----:B------:R-:W-:Y:S06]  /*3540*/  BRA.U UP0, `(.L_x_61) ;  /* 0x0000000100187547 */ /* 0x000fec000b800000 */
.L_x_62:
[----:B------:R-:W-:Y:S05]  /*3550*/  NANOSLEEP 0x64 ;  /* 0x000000640000795d */ /* 0x000fea0003800000 */
[----:B------:R-:W-:-:S05]  /*3560*/  UMOV UR4, 0x10 ;  /* 0x0000001000047882 */ /* 0x000fca0000000000 */
[----:B------:R-:W-:Y:S04]  /*3570*/  DEPBAR.LE SB1, 0x36 ;  /* 0x00009d800000791a */ /* 0x000fe80000000000 */
[----:B------:R-:W1:Y:S02]  /*3580*/  UTCATOMSWS.FIND_AND_SET.ALIGN UP0, UR4, UR4 ;  /* 0x00000004000475e3 */ /* 0x000e640008000800 */
[----:B-1----:R-:W-:Y:S01]  /*3590*/  MOV R4, UR4 ;  /* 0x0000000400047c02 */ /* 0x002fe20008000f00 */
[----:B------:R-:W-:Y:S05]  /*35a0*/  BRA.U !UP0, `(.L_x_62) ;  /* 0xfffffffd08e87547 */ /* 0x000fea000b83ffff */
.L_x_61:
[-C--:B------:R-:W-:Y:S02]  /*35b0*/  SHF.L.U32 R3, R3, R4.reuse, RZ ;  /* 0x0000000403037219 */ /* 0x080fe400000006ff */
[----:B------:R-:W-:Y:S01]  /*35c0*/  SHF.L.U32 R0, R0, R4, RZ ;  /* 0x0000000400007219 */ /* 0x000fe200000006ff */
[----:B------:R-:W-:Y:S02]  /*35d0*/  IMAD.SHL.U32 R4, R4, 0x20, RZ ;  /* 0x0000002004047824 */ /* 0x000fe400078e00ff */
[----:B------:R1:W-:Y:S04]  /*35e0*/  ATOMS.OR RZ, [UR5+0x14], R3 ;  /* 0x00001403ffff798c */ /* 0x0003e8000b000005 */
[----:B------:R1:W-:Y:S04]  /*35f0*/  ATOMS.OR RZ, [UR5+0x18], R0 ;  /* 0x00001800ffff798c */ /* 0x0003e8000b000005 */
[----:B------:R1:W-:Y:S01]  /*3600*/  STS [UR6+0x120], R4 ;  /* 0x00012004ff007988 */ /* 0x0003e20008000806 */
[----:B------:R-:W-:Y:S05]  /*3610*/  BRA `(.L_x_60) ;  /* 0x0000000000107947 */ /* 0x000fea0003800000 */
.L_x_59:
[----:B------:R-:W-:Y:S02]  /*3620*/  MOV R0, 0xffffffff ;  /* 0xffffffff00007802 */ /* 0x000fe40000000f00 */
[----:B------:R-:W-:-:S03]  /*3630*/  MOV R4, 0x3660 ;  /* 0x0000366000047802 */ /* 0x000fc60000000f00 */
[----:B------:R1:W-:Y:S04]  /*3640*/  STS [UR6+0x120], R0 ;  /* 0x00012000ff007988 */ /* 0x0003e80008000806 */
[----:B-1---5:R-:W-:Y:S05]  /*3650*/  CALL.REL.NOINC `($__internal_1_$__cuda_sm10x_tcgen05_guardrail_trap_phase_invalid_during_alloc) ;  /* 0x0000005000647944 */ /* 0x022fea0003c00000 */
.L_x_60:
[----:B------:R-:W-:Y:S05]  /*3660*/  WARPSYNC.ALL ;  /* 0x0000000000007948 */ /* 0x000fea0003800000 */
[----:B------:R-:W2:Y:S01]  /*3670*/  S2UR UR4, SR_CgaCtaId ;  /* 0x00000000000479c3 */ /* 0x000ea20000008800 */
[----:B------:R-:W-:Y:S01]  /*3680*/  UMOV UR71, 0x400 ;  /* 0x0000040000477882 */ /* 0x000fe20000000000 */
[----:B------:R-:W-:-:S06]  /*3690*/  NOP ;  /* 0x0000000000007918 */ /* 0x000fcc0000000000 */
[----:B------:R-:W-:Y:S06]  /*36a0*/  BAR.ARV 0x6, 0xa0 ;  /* 0x0182800000007b1d */ /* 0x000fec0000002000 */
[----:B------:R-:W3:Y:S01]  /*36b0*/  LDCU UR7, c[0x0][0x38c] ;  /* 0x00007180ff0777ac */ /* 0x000ee20008000800 */
[----:B------:R-:W-:Y:S01]  /*36c0*/  LOP3.LUT R2, R2, 0xffff, RZ, 0xc0, !PT ;  /* 0x0000ffff02027812 */ /* 0x000fe200078ec0ff */
[----:B------:R-:W-:Y:S01]  /*36d0*/  HFMA2 R11, -RZ, RZ, 0, 5.9604644775390625e-08 ;  /* 0x00000001ff0b7431 */ /* 0x000fe200000001ff */
[----:B------:R-:W-:Y:S01]  /*36e0*/  MOV R10, RZ ;  /* 0x000000ff000a7202 */ /* 0x000fe20000000f00 */
[----:B------:R-:W4:Y:S01]  /*36f0*/  LDCU UR8, c[0x0][0x38c] ;  /* 0x00007180ff0877ac */ /* 0x000f220008000800 */
[----:B------:R-:W-:-:S02]  /*3700*/  R2UR UR72, R2 ;  /* 0x00000000024872ca */ /* 0x000fc400000e0000 */
[----:B------:R-:W-:Y:S01]  /*3710*/  CS2R R8, SRZ ;  /* 0x0000000000087805 */ /* 0x000fe2000001ff00 */
[----:B------:R-:W-:Y:S01]  /*3720*/  UMOV UR75, URZ ;  /* 0x000000ff004b7c82 */ /* 0x000fe20008000000 */
[----:B------:R-:W-:Y:S01]  /*3730*/  UMOV UR9, URZ ;  /* 0x000000ff00097c82 */ /* 0x000fe20008000000 */
[----:B--2---:R-:W-:Y:S01]  /*3740*/  ULEA UR71, UR4, UR71, 0x18 ;  /* 0x0000004704477291 */ /* 0x004fe2000f8ec0ff */
[----:B------:R-:W-:Y:S01]  /*3750*/  UMOV UR76, 0x0 ;  /* 0x00000000004c7882 */ /* 0x000fe20000000000 */
[----:B------:R-:W-:Y:S02]  /*3760*/  UMOV UR77, 0x4100910 ;  /* 0x04100910004d7882 */ /* 0x000fe40000000000 */
[----:B------:R-:W-:Y:S02]  /*3770*/  UIADD3 UR6, UPT, UPT, UR71, 0x6800, URZ ;  /* 0x0000680047067890 */ /* 0x000fe4000fffe0ff */
[----:B------:R-:W-:Y:S02]  /*3780*/  UIADD3 UR5, UPT, UPT, UR71, 0x1e800, URZ ;  /* 0x0001e80047057890 */ /* 0x000fe4000fffe0ff */
[----:B---3--:R-:W-:Y:S01]  /*3790*/  UIADD3 UR7, UPT, UPT, UR7, 0x7f, URZ ;  /* 0x0000007f07077890 */ /* 0x008fe2000fffe0ff */
[----:B-1----:R-:W1:Y:S01]  /*37a0*/  LDS R0, [UR71+0x120] ;  /* 0x00012047ff007984 */ /* 0x002e620008000800 */
[----:B------:R-:W-:-:S02]  /*37b0*/  USHF.R.U32.HI UR6, URZ, 0x4, UR6 ;  /* 0x00000004ff067899 */ /* 0x000fc40008011606 */
[----:B------:R-:W-:Y:S02]  /*37c0*/  USHF.R.S32.HI UR4, URZ, 0x1f, UR7 ;  /* 0x0000001fff047899 */ /* 0x000fe40008011407 */
[----:B------:R-:W-:Y:S02]  /*37d0*/  USHF.R.U32.HI UR5, URZ, 0x4, UR5 ;  /* 0x00000004ff057899 */ /* 0x000fe40008011605 */
[----:B------:R-:W-:Y:S02]  /*37e0*/  ULEA.HI UR4, UR4, UR7, URZ, 0x7 ;  /* 0x0000000704047291 */ /* 0x000fe4000f8f38ff */
[----:B------:R-:W-:Y:S02]  /*37f0*/  ULOP3.LUT UR6, UR6, 0x3fff, URZ, 0xc0, !UPT ;  /* 0x00003fff06067892 */ /* 0x000fe4000f8ec0ff */
[----:B------:R-:W-:Y:S02]  /*3800*/  USHF.R.S32.HI UR10, URZ, 0x7, UR4 ;  /* 0x00000007ff0a7899 */ /* 0x000fe40008011404 */
[----:B------:R-:W-:-:S02]  /*3810*/  ULOP3.LUT UR5, UR5, 0x3fff, URZ, 0xc0, !UPT ;  /* 0x00003fff05057892 */ /* 0x000fc4000f8ec0ff */
[----:B------:R-:W-:Y:S02]  /*3820*/  UISETP.LT.AND UP0, UPT, UR10, 0x1, UPT ;  /* 0x000000010a00788c */ /* 0x000fe4000bf01270 */
[----:B------:R-:W-:Y:S01]  /*3830*/  IMAD.U32 R12, RZ, RZ, UR10 ;  /* 0x0000000aff0c7e24 */ /* 0x000fe2000f8e00ff */
[----:B------:R-:W-:Y:S02]  /*3840*/  ULOP3.LUT UR73, UR6, 0x10000, URZ, 0xfc, !UPT ;  /* 0x0001000006497892 */ /* 0x000fe4000f8efcff */
[----:B------:R-:W-:Y:S02]  /*3850*/  USEL UR4, UR10, 0x1, !UP0 ;  /* 0x000000010a047887 */ /* 0x000fe4000c000000 */
[----:B------:R-:W-:Y:S02]  /*3860*/  ULOP3.LUT UR74, UR5, 0x10000, URZ, 0xfc, !UPT ;  /* 0x00010000054a7892 */ /* 0x000fe4000f8efcff */
[----:B------:R-:W-:Y:S02]  /*3870*/  UIADD3 UR4, UPT, UPT, -UR4, URZ, URZ ;  /* 0x000000ff04047290 */ /* 0x000fe4000fffe1ff */
[----:B----4-:R-:W-:-:S04]  /*3880*/  UISETP.GE.AND UP4, UPT, UR8, 0x1, UPT ;  /* 0x000000010800788c */ /* 0x010fc8000bf86270 */
[----:B------:R-:W-:Y:S01]  /*3890*/  IMAD.U32 R14, RZ, RZ, UR4 ;  /* 0x00000004ff0e7e24 */ /* 0x000fe2000f8e00ff */
[----:B-1----:R-:W-:-:S13]  /*38a0*/  R2UR UR7, R0 ;  /* 0x00000000000772ca */ /* 0x002fda00000e0000 */
[----:B------:R-:W-:-:S07]  /*38b0*/  IMAD.U32 R15, RZ, RZ, UR7 ;  /* 0x00000007ff0f7e24 */ /* 0x000fce000f8e00ff */
.L_x_69:
[----:B------:R-:W-:Y:S02]  /*38c0*/  LEA R0, R10, UR71, 0x3 ;  /* 0x000000470a007c11 */ /* 0x000fe4000f8e18ff */
[----:B------:R-:W-:Y:S02]  /*38d0*/  SHF.L.U32 R2, R9, 0x1f, RZ ;  /* 0x0000001f09027819 */ /* 0x000fe400000006ff */
[----:B------:R-:W-:Y:S01]  /*38e0*/  PLOP3.LUT P0, PT, PT, PT, UP4, 0x80, 0x8 ;  /* 0x000000000008781c */ /* 0x000fe20003f0f048 */
[----:B------:R-:W-:Y:S01]  /*38f0*/  VIADD R3, R0, 0x80 ;  /* 0x0000008000037836 */ /* 0x000fe20000000000 */
[----:B-1----:R-:W1:Y:S02]  /*3900*/  SYNCS.PHASECHK.TRANS64.TRYWAIT P1, [R0+URZ+0x70], R2 ;  /* 0x00007002000075a7 */ /* 0x002e6400080211ff */
[----:B-1----:R-:W-:Y:S09]  /*3910*/  @!P1 BRA `(.L_x_63) ;  /* 0x0000004800249947 */ /* 0x002ff20003800000 */
.L_x_138:
[----:B------:R-:W-:Y:S01]  /*3920*/  LEA R4, R10, UR71, 0x4 ;  /* 0x000000470a047c11 */ /* 0x000fe2000f8e20ff */
[----:B------:R-:W-:Y:S01]  /*3930*/  @UP4 ULEA UR4, UR9, UR71, 0x3 ;  /* 0x0000004709044291 */ /* 0x000fe2000f8e18ff */
[----:B------:R-:W-:Y:S01]  /*3940*/  PLOP3.LUT P2, PT, PT, PT, PT, 0x80, 0x8 ;  /* 0x000000000008781c */ /* 0x000fe20003f4f070 */
[----:B------:R-:W-:Y:S01]  /*3950*/  ULEA UR5, UR75, UR71, 0x3 ;  /* 0x000000474b057291 */ /* 0x000fe2000f8e18ff */
[----:B------:R-:W-:Y:S02]  /*3960*/  PRMT R3, RZ, 0x654, R3 ;  /* 0x00000654ff037816 */ /* 0x000fe40000000003 */
[----:B------:R-:W2:Y:S01]  /*3970*/  LDS.128 R4, [R4+0x100] ;  /* 0x0001000004047984 */ /* 0x000ea20000000c00 */
[----:B-1----:R-:W-:Y:S02]  /*3980*/  @P0 SHF.L.U32 R2, R8, 0x1f, RZ ;  /* 0x0000001f08020819 */ /* 0x002fe400000006ff */
[----:B------:R-:W-:Y:S01]  /*3990*/  SHF.L.U32 R0, R11, 0x1f, RZ ;  /* 0x0000001f0b007819 */ /* 0x000fe200000006ff */
[----:B------:R-:W-:Y:S01]  /*39a0*/  @!PT LDS RZ, [RZ] ;  /* 0x00000000fffff984 */ /* 0x000fe20000000800 */
[----:B------:R-:W-:Y:S01]  /*39b0*/  @!PT LDS RZ, [RZ] ;  /* 0x00000000fffff984 */ /* 0x000fe20000000800 */
[----:B------:R-:W-:Y:S01]  /*39c0*/  @!PT LDS RZ, [RZ] ;  /* 0x00000000fffff984 */ /* 0x000fe20000000800 */
[----:B------:R-:W-:Y:S01]  /*39d0*/  @!PT LDS RZ, [RZ] ;  /* 0x00000000fffff984 */ /* 0x000fe20000000800 */
[----:B------:R1:W-:Y:S06]  /*39e0*/  MEMBAR.ALL.CTA ;  /* 0x0000000000007992 */ /* 0x0003ec0000008000 */
[----:B-1----:R-:W1:Y:S01]  /*39f0*/  FENCE.VIEW.ASYNC.S ;  /* 0x00000000000073c6 */ /* 0x002e620000000000 */
[----:B------:R-:W-:Y:S01]  /*3a00*/  R2UR UR6, R15 ;  /* 0x000000000f0672ca */ /* 0x000fe200000e0000 */
[----:B------:R-:W-:Y:S01]  /*3a10*/  IMAD.U32 R13, RZ, RZ, UR5 ;  /* 0x00000005ff0d7e24 */ /* 0x000fe2000f8e00ff */
[----:B-1----:R1:W-:Y:S01]  /*3a20*/  SYNCS.ARRIVE.TRANS64.RED.A1T0 RZ, [R3+URZ], RZ ;  /* 0x000000ff03ff79a7 */ /* 0x0023e200081004ff */
[----:B------:R1:W3:Y:S01]  /*3a30*/  @P0 SYNCS.PHASECHK.TRANS64.TRYWAIT P2, [UR4], R2 ;  /* 0x00000002ff0005a7 */ /* 0x0002e20008041104 */
[----:B------:R-:W-:Y:S01]  /*3a40*/  ULEA.HI UR4, UR75, UR75, URZ, 0x1 ;  /* 0x0000004b4b047291 */ /* 0x000fe2000f8f08ff */
[----:B--2---:R-:W-:-:S03]  /*3a50*/  LOP3.LUT P1, RZ, R6, 0x1, RZ, 0xc0, !PT ;  /* 0x0000000106ff7812 */ /* 0x004fc6000782c0ff */
[----:B------:R-:W-:-:S04]  /*3a60*/  ULOP3.LUT UR8, UR4, 0xffe, URZ, 0xc0, !UPT ;  /* 0x00000ffe04087892 */ /* 0x000fc8000f8ec0ff */
[----:B------:R-:W-:Y:S01]  /*3a70*/  UIADD3 UR8, UPT, UPT, -UR8, UR75, URZ ;  /* 0x0000004b08087290 */ /* 0x000fe2000fffe1ff */
[----:B------:R-:W2:Y:S01]  /*3a80*/  SYNCS.PHASECHK.TRANS64.TRYWAIT P0, [UR5+0xb0], R0 ;  /* 0x0000b000ff0075a7 */ /* 0x000ea20008001105 */
[----:B------:R-:W-:-:S04]  /*3a90*/  USHF.L.U32 UR5, UR4, 0x5, URZ ;  /* 0x0000000504057899 */ /* 0x000fc800080006ff */
[----:B------:R-:W-:-:S04]  /*3aa0*/  ULOP3.LUT UR4, UR5, 0xffffffc0, URZ, 0xc0, !UPT ;  /* 0xffffffc005047892 */ /* 0x000fc8000f8ec0ff */
[----:B------:R-:W-:-:S04]  /*3ab0*/  UIADD3 UR4, UPT, UPT, UR6, UR4, URZ ;  /* 0x0000000406047290 */ /* 0x000fc8000fffe0ff */
[----:B------:R-:W-:Y:S01]  /*3ac0*/  ULEA UR8, UR8, UR4, 0x14 ;  /* 0x0000000408087291 */ /* 0x000fe2000f8ea0ff */
[----:B-123--:R-:W-:Y:S11]  /*3ad0*/  @!P0 BRA `(.L_x_64) ;  /* 0x0000004400c88947 */ /* 0x00eff60003800000 */
.L_x_140:
[----:B------:R-:W-:Y:S01]  /*3ae0*/  IADD3 R10, PT, PT, R10, 0x1, RZ ;  /* 0x000000010a0a7810 */ /* 0x000fe20007ffe0ff */
[----:B------:R-:W-:Y:S06]  /*3af0*/  BRA.U !UP4, `(.L_x_65) ;  /* 0x000000050cec7547 */ /* 0x000fec000b800000 */
[----:B------:R-:W-:Y:S01]  /*3b00*/  R2UR UR69, R14 ;  /* 0x000000000e4572ca */ /* 0x000fe200000e0000 */
[----:B------:R-:W-:Y:S01]  /*3b10*/  UPLOP3.LUT UP2, UPT, UPT, UPT, UPT, 0x40, 0x4 ;  /* 0x000000000004789c */ /* 0x000fe20003f4e870 */
[----:B------:R-:W-:Y:S01]  /*3b20*/  R2UR UR68, R12 ;  /* 0x000000000c4472ca */ /* 0x000fe200000e0000 */
[----:B------:R-:W-:-:S14]  /*3b30*/  UMOV UR7, UR9 ;  /* 0x0000000900077c82 */ /* 0x000fdc0008000000 */
.L_x_68:
[----:B------:R-:W-:Y:S02]  /*3b40*/  UIADD3 UR69, UPT, UPT, UR69, 0x1, URZ ;  /* 0x0000000145457890 */ /* 0x000fe4000fffe0ff */
[----:B--2---:R-:W-:Y:S02]  /*3b50*/  ULEA UR5, UR7, UR71, 0x3 ;  /* 0x0000004707057291 */ /* 0x004fe4000f8e18ff */
[----:B------:R-:W-:Y:S01]  /*3b60*/  UISETP.NE.AND UP3, UPT, UR69, URZ, UPT ;  /* 0x000000ff4500728c */ /* 0x000fe2000bf65270 */
[----:B------:R-:W-:Y:S10]  /*3b70*/  @P2 BRA `(.L_x_66) ;  /* 0x00000000000c2947 */ /* 0x000ff40003800000 */
[----:B-1----:R-:W-:Y:S04]  /*3b80*/  SHF.L.U32 R2, R8, 0x1f, RZ ;  /* 0x0000001f08027819 */ /* 0x002fe800000006ff */
[----:B------:R-:W1:Y:S02]  /*3b90*/  SYNCS.PHASECHK.TRANS64.TRYWAIT P0, [UR5], R2 ;  /* 0x00000002ff0075a7 */ /* 0x000e640008001105 */
[----:B-1----:R-:W-:Y:S05]  /*3ba0*/  @!P0 BRA `(.L_x_67) ;  /* 0x0000004400b08947 */ /* 0x002fea0003800000 */
.L_x_66:
[----:B------:R-:W-:Y:S01]  /*3bb0*/  UISETP.NE.AND UP0, UPT, UR68, 0x1, UPT ;  /* 0x000000014400788c */ /* 0x000fe2000bf05270 */
[----:B------:R-:W-:Y:S01]  /*3bc0*/  PLOP3.LUT P2, PT, PT, PT, PT, 0x80, 0x8 ;  /* 0x000000000008781c */ /* 0x000fe20003f4f070 */
[----:B------:R-:W-:Y:S01]  /*3bd0*/  UIADD3 UR9, UPT, UPT, UR7, 0x1, URZ ;  /* 0x0000000107097890 */ /* 0x000fe2000fffe0ff */
[----:B------:R-:W-:Y:S01]  /*3be0*/  MOV.SPILL R3, UR77 ;  /* 0x0000004d00037c02 */ /* 0x000fe20009000f00 */
[----:B------:R-:W-:Y:S01]  /*3bf0*/  UIADD3 UR70, UPT, UPT, UR5, 0x18, URZ ;  /* 0x0000001805467890 */ /* 0x000fe2000fffe0ff */
[----:B-1----:R-:W-:Y:S01]  /*3c00*/  MOV.SPILL R2, UR76 ;  /* 0x0000004c00027c02 */ /* 0x002fe20009000f00 */
[----:B------:R-:W-:Y:S01]  /*3c10*/  UISETP.NE.AND UP1, UPT, UR9, 0x3, UPT ;  /* 0x000000030900788c */ /* 0x000fe2000bf25270 */
[----:B------:R-:W-:Y:S01]  /*3c20*/  PLOP3.LUT P0, PT, PT, PT, UP0, 0x80, 0x8 ;  /* 0x000000000008781c */ /* 0x000fe20003f0f008 */
[----:B------:R-:W-:Y:S02]  /*3c30*/  ULEA UR6, UR7, UR74, 0xb ;  /* 0x0000004a07067291 */ /* 0x000fe4000f8e58ff */
[----:B------:R-:W-:Y:S02]  /*3c40*/  USEL UR5, URZ, 0x1, UP1 ;  /* 0x00000001ff057887 */ /* 0x000fe40008800000 */
[----:B------:R-:W-:Y:S02]  /*3c50*/  USEL UR9, UR9, URZ, UP1 ;  /* 0x000000ff09097287 */ /* 0x000fe40008800000 */
[----:B------:R-:W-:Y:S02]  /*3c60*/  ULEA UR4, UR7, UR73, 0xb ;  /* 0x0000004907047291 */ /* 0x000fe4000f8e58ff */
[----:B------:R-:W-:Y:S01]  /*3c70*/  @UP0 ULEA UR7, UR9, UR71, 0x3 ;  /* 0x0000004709070291 */ /* 0x000fe2000f8e18ff */
[----:B------:R-:W-:Y:S01]  /*3c80*/  LOP3.LUT R8, R8, UR5, RZ, 0x3c, !PT ;  /* 0x0000000508087c12 */ /* 0x000fe2000f8e3cff */
[----:B------:R-:W-:Y:S02]  /*3c90*/  UIADD3 UR22, UPT, UPT, UR6, 0x2, URZ ;  /* 0x0000000206167890 */ /* 0x000fe4000fffe0ff */
[----:B------:R-:W-:Y:S01]  /*3ca0*/  UIADD3 UR18, UPT, UPT, UR4, 0x2, URZ ;  /* 0x0000000204127890 */ /* 0x000fe2000fffe0ff */
[----:B------:R-:W-:Y:S01]  /*3cb0*/  @P0 SHF.L.U32 R0, R8, 0x1f, RZ ;  /* 0x0000001f08000819 */ /* 0x000fe200000006ff */
[----:B------:R-:W-:Y:S02]  /*3cc0*/  UIADD3 UR14, UPT, UPT, UR6, 0x4, URZ ;  /* 0x00000004060e7890 */ /* 0x000fe4000fffe0ff */
[----:B------:R-:W-:Y:S01]  /*3cd0*/  UIADD3 UR12, UPT, UPT, UR4, 0x4, URZ ;  /* 0x00000004040c7890 */ /* 0x000fe2000fffe0ff */
[----:B------:R2:W3:Y:S01]  /*3ce0*/  @P0 SYNCS.PHASECHK.TRANS64.TRYWAIT P2, [UR7], R0 ;  /* 0x00000000ff0005a7 */ /* 0x0004e20008041107 */
[----:B------:R-:W-:Y:S02]  /*3cf0*/  UIADD3 UR66, UPT, UPT, UR6, 0x6, URZ ;  /* 0x0000000606427890 */ /* 0x000fe4000fffe0ff */
        /* <DEDUP_REMOVED lines=24> */
[----:B------:R-:W-:Y:S01]  /*3e80*/  UIADD3 UR68, UPT, UPT, UR68, -0x1, URZ ;  /* 0xffffffff44447890 */ /* 0x000fe2000fffe0ff */
[----:B------:R-:W-:Y:S01]  /*3e90*/  UMOV UR7, 0x40004040 ;  /* 0x4000404000077882 */ /* 0x000fe20000000000 */
[----:B------:R-:W-:Y:S01]  /*3ea0*/  UMOV UR76, 0x0 ;  /* 0x00000000004c7882 */ /* 0x000fe20000000000 */
[----:B------:R-:W-:Y:S01]  /*3eb0*/  UMOV UR77, 0x4100910 ;  /* 0x04100910004d7882 */ /* 0x000fe20000000000 */
[----:B------:R-:W-:Y:S01]  /*3ec0*/  UMOV UR5, 0x40004040 ;  /* 0x4000404000057882 */ /* 0x000fe20000000000 */
[----:B------:R-:W-:Y:S01]  /*3ed0*/  UMOV UR23, 0x40004040 ;  /* 0x4000404000177882 */ /* 0x000fe20000000000 */
[----:B------:R1:W-:Y:S01]  /*3ee0*/  UTCHMMA gdesc[UR4], gdesc[UR6], tmem[UR8], tmem[UR76], idesc[UR77], UP2 ;  /* 0x00ff4c06040075ea */ /* 0x0003e20009000008 */
[----:B------:R-:W-:Y:S01]  /*3ef0*/  UPLOP3.LUT UP2, UPT, UPT, UPT, UPT, 0x80, 0x8 ;  /* 0x000000000008789c */ /* 0x000fe20003f4f070 */
[----:B------:R-:W-:Y:S01]  /*3f00*/  UMOV UR19, 0x40004040 ;  /* 0x4000404000137882 */ /* 0x000fe20000000000 */
[----:B------:R-:W-:Y:S01]  /*3f10*/  UMOV UR15, 0x40004040 ;  /* 0x40004040000f7882 */ /* 0x000fe20000000000 */
[----:B------:R4:W-:Y:S01]  /*3f20*/  UTCHMMA gdesc[UR18], gdesc[UR22], tmem[UR8], tmem[UR76], idesc[UR77], UPT ;  /* 0x00ff4c16120075ea */ /* 0x0009e2000b800008 */
[----:B------:R-:W-:Y:S01]  /*3f30*/  UMOV UR13, 0x40004040 ;  /* 0x40004040000d7882 */ /* 0x000fe20000000000 */
        /* <DEDUP_REMOVED lines=18> */
[----:B-1----:R-:W-:Y:S01]  /*4060*/  UIADD3 UR4, UPT, UPT, UR4, 0x606, URZ ;  /* 0x0000060604047890 */ /* 0x002fe2000fffe0ff */
[----:B------:R-:W-:Y:S01]  /*4070*/  UMOV UR6, 0x0 ;  /* 0x0000000000067882 */ /* 0x000fe20000000000 */
[----:B------:R-:W-:Y:S01]  /*4080*/  UMOV UR7, 0x4100910 ;  /* 0x0410091000077882 */ /* 0x000fe20000000000 */
[----:B------:R-:W-:Y:S01]  /*4090*/  UMOV UR31, 0x40004040 ;  /* 0x40004040001f7882 */ /* 0x000fe20000000000 */
[----:B----4-:R-:W-:Y:S01]  /*40a0*/  UMOV UR22, 0x0 ;  /* 0x0000000000167882 */ /* 0x010fe20000000000 */
[----:B------:R-:W-:Y:S01]  /*40b0*/  UMOV UR23, 0x4100910 ;  /* 0x0410091000177882 */ /* 0x000fe20000000000 */
[----:B------:R-:W-:Y:S01]  /*40c0*/  R2UR.FILL UR77, R3 ;  /* 0x00000000034d72ca */ /* 0x000fe200004e0000 */
[----:B------:R1:W-:Y:S01]  /*40d0*/  UTCHMMA gdesc[UR12], gdesc[UR14], tmem[UR8], tmem[UR22], idesc[UR23], UPT ;  /* 0x00ff160e0c0075ea */ /* 0x0003e2000b800008 */
[----:B------:R-:W-:Y:S01]  /*40e0*/  R2UR.FILL UR76, R2 ;  /* 0x00000000024c72ca */ /* 0x000fe200004e0000 */
[----:B------:R-:W-:Y:S01]  /*40f0*/  UTCHMMA gdesc[UR64], gdesc[UR66], tmem[UR8], tmem[UR22], idesc[UR23], UPT ;  /* 0x00ff1642400075ea */ /* 0x000fe2000b800008 */
[----:B------:R-:W-:Y:S01]  /*4100*/  UTCHMMA gdesc[UR60], gdesc[UR62], tmem[UR8], tmem[UR22], idesc[UR23], UPT ;  /* 0x00ff163e3c0075ea */ /* 0x000fe2000b800008 */
[----:B------:R-:W-:Y:S01]  /*4110*/  UMOV UR18, 0x0 ;  /* 0x0000000000127882 */ /* 0x000fe20000000000 */
[----:B------:R-:W-:Y:S01]  /*4120*/  UMOV UR19, 0x4100910 ;  /* 0x0410091000137882 */ /* 0x000fe20000000000 */
[----:B------:R-:W-:Y:S01]  /*4130*/  UMOV UR29, 0x40004040 ;  /* 0x40004040001d7882 */ /* 0x000fe20000000000 */
[----:B------:R-:W-:Y:S01]  /*4140*/  UTCHMMA gdesc[UR56], gdesc[UR58], tmem[UR8], tmem[UR18], idesc[UR19], UPT ;  /* 0x00ff123a380075ea */ /* 0x000fe2000b800008 */
[----:B------:R-:W-:Y:S01]  /*4150*/  UTCHMMA gdesc[UR52], gdesc[UR54], tmem[UR8], tmem[UR18], idesc[UR19], UPT ;  /* 0x00ff1236340075ea */ /* 0x000fe2000b800008 */
[----:B------:R-:W-:Y:S01]  /*4160*/  UTCHMMA gdesc[UR48], gdesc[UR50], tmem[UR8], tmem[UR18], idesc[UR19], UPT ;  /* 0x00ff1232300075ea */ /* 0x000fe2000b800008 */
[----:B------:R-:W-:Y:S01]  /*4170*/  UTCHMMA gdesc[UR44], gdesc[UR46], tmem[UR8], tmem[UR6], idesc[UR7], UPT ;  /* 0x00ff062e2c0075ea */ /* 0x000fe2000b800008 */
[----:B------:R-:W-:Y:S01]  /*4180*/  UMOV UR27, 0x40004040 ;  /* 0x40004040001b7882 */ /* 0x000fe20000000000 */
[----:B------:R-:W-:Y:S01]  /*4190*/  UMOV UR25, 0x40004040 ;  /* 0x4000404000197882 */ /* 0x000fe20000000000 */
[----:B------:R-:W-:Y:S01]  /*41a0*/  UMOV UR21, 0x40004040 ;  /* 0x4000404000157882 */ /* 0x000fe20000000000 */
[----:B------:R-:W-:Y:S01]  /*41b0*/  UMOV UR17, 0x40004040 ;  /* 0x4000404000117882 */ /* 0x000fe20000000000 */
[----:B------:R-:W-:Y:S01]  /*41c0*/  UMOV UR11, 0x40004040 ;  /* 0x40004040000b7882 */ /* 0x000fe20000000000 */
[----:B-1----:R-:W-:Y:S01]  /*41d0*/  UMOV UR12, 0x0 ;  /* 0x00000000000c7882 */ /* 0x002fe20000000000 */
[----:B------:R-:W-:Y:S01]  /*41e0*/  UMOV UR13, 0x4100910 ;  /* 0x04100910000d7882 */ /* 0x000fe20000000000 */
[----:B------:R-:W-:Y:S01]  /*41f0*/  UMOV UR14, 0x0 ;  /* 0x00000000000e7882 */ /* 0x000fe20000000000 */
[----:B------:R-:W-:Y:S01]  /*4200*/  UTCHMMA gdesc[UR40], gdesc[UR42], tmem[UR8], tmem[UR12], idesc[UR13], UPT ;  /* 0x00ff0c2a280075ea */ /* 0x000fe2000b800008 */
[----:B------:R-:W-:Y:S01]  /*4210*/  UTCHMMA gdesc[UR36], gdesc[UR38], tmem[UR8], tmem[UR6], idesc[UR7], UPT ;  /* 0x00ff0626240075ea */ /* 0x000fe2000b800008 */
[----:B------:R-:W-:Y:S01]  /*4220*/  UMOV UR15, 0x4100910 ;  /* 0x04100910000f7882 */ /* 0x000fe20000000000 */
[----:B------:R-:W-:Y:S01]  /*4230*/  UTCHMMA gdesc[UR32], gdesc[UR34], tmem[UR8], tmem[UR18], idesc[UR19], UPT ;  /* 0x00ff1222200075ea */ /* 0x000fe2000b800008 */
[----:B------:R-:W-:Y:S01]  /*4240*/  UTCHMMA gdesc[UR28], gdesc[UR30], tmem[UR8], tmem[UR14], idesc[UR15], UPT ;  /* 0x00ff0e1e1c0075ea */ /* 0x000fe2000b800008 */
[----:B------:R-:W-:Y:S01]  /*4250*/  UTCHMMA gdesc[UR24], gdesc[UR26], tmem[UR8], tmem[UR12], idesc[UR13], UPT ;  /* 0x00ff0c1a180075ea */ /* 0x000fe2000b800008 */
[----:B------:R1:W-:Y:S01]  /*4260*/  UTCHMMA gdesc[UR16], gdesc[UR20], tmem[UR8], tmem[UR6], idesc[UR7], UPT ;  /* 0x00ff0614100075ea */ /* 0x0003e2000b800008 */
[----:B------:R2:W-:Y:S01]  /*4270*/  UTCHMMA gdesc[UR4], gdesc[UR10], tmem[UR8], tmem[UR76], idesc[UR77], UPT ;  /* 0x00ff4c0a040075ea */ /* 0x0005e2000b800008 */
[----:B------:R2:W-:Y:S01]  /*4280*/  UTCBAR.MULTICAST [UR70], URZ, UR72 ;  /* 0x000000ff460073e9 */ /* 0x0005e20008000848 */
[----:B-1----:R-:W-:Y:S01]  /*4290*/  UMOV UR7, UR9 ;  /* 0x0000000900077c82 */ /* 0x002fe20008000000 */
[----:B---3--:R-:W-:Y:S05]  /*42a0*/  BRA.U UP3, `(.L_x_68) ;  /* 0xfffffff903247547 */ /* 0x008fea000b83ffff */
.L_x_65:
[----:B--2---:R-:W-:Y:S02]  /*42b0*/  R2UR UR4, R13 ;  /* 0x000000000d0472ca */ /* 0x004fe400000e0000 */
[----:B------:R-:W-:-:S04]  /*42c0*/  ISETP.NE.AND P0, PT, R10, 0x2, PT ;  /* 0x000000020a00780c */ /* 0x000fc80003f05270 */
[----:B-1----:R-:W-:Y:S02]  /*42d0*/  SEL R0, RZ, 0x1, P0 ;  /* 0x00000001ff007807 */ /* 0x002fe40000000000 */
[----:B------:R-:W-:Y:S02]  /*42e0*/  SEL R10, R10, RZ, P0 ;  /* 0x000000ff0a0a7207 */ /* 0x000fe40000000000 */
[----:B------:R-:W-:-:S03]  /*42f0*/  LOP3.LUT R9, R9, R0, RZ, 0x3c, !PT ;  /* 0x0000000009097212 */ /* 0x000fc600078e3cff */
[----:B------:R-:W-:Y:S02]  /*4300*/  UIADD3 UR5, UPT, UPT, UR4, 0x90, URZ ;  /* 0x0000009004057890 */ /* 0x000fe4000fffe0ff */
[----:B------:R-:W-:-:S04]  /*4310*/  UIADD3 UR4, UPT, UPT, UR75, 0x1, URZ ;  /* 0x000000014b047890 */ /* 0x000fc8000fffe0ff */
[----:B------:R-:W-:-:S03]  /*4320*/  UISETP.NE.AND UP0, UPT, UR4, 0x4, UPT ;  /* 0x000000040400788c */ /* 0x000fc6000bf05270 */
[----:B------:R1:W-:Y:S01]  /*4330*/  UTCBAR [UR5], URZ ;  /* 0x000000ff050073e9 */ /* 0x0003e200080000ff */
[----:B------:R-:W-:Y:S02]  /*4340*/  USEL UR6, URZ, 0x1, UP0 ;  /* 0x00000001ff067887 */ /* 0x000fe40008000000 */
[----:B------:R-:W-:-:S04]  /*4350*/  USEL UR75, UR4, URZ, UP0 ;  /* 0x000000ff044b7287 */ /* 0x000fc80008000000 */
[----:B------:R-:W-:Y:S01]  /*4360*/  LOP3.LUT R11, R11, UR6, RZ, 0x3c, !PT ;  /* 0x000000060b0b7c12 */ /* 0x000fe2000f8e3cff */
[----:B------:R-:W-:Y:S07]  /*4370*/  @P1 BRA `(.L_x_69) ;  /* 0xfffffff400501947 */ /* 0x000fee000383ffff */
[----:B------:R-:W2:Y:S01]  /*4380*/  S2UR UR8, SR_CgaCtaId ;  /* 0x00000000000879c3 */ /* 0x000ea20000008800 */
[----:B------:R-:W-:Y:S01]  /*4390*/  ELECT P0, URZ, PT ;  /* 0x0000000000ff782f */ /* 0x000fe20003800000 */
[----:B------:R-:W-:Y:S01]  /*43a0*/  IMAD.MOV.U32 R0, RZ, RZ, 0x1 ;  /* 0x00000001ff007424 */ /* 0x000fe200078e00ff */
[----:B------:R-:W-:Y:S01]  /*43b0*/  UIADD3 UR71, UPT, UPT, UR71, 0xb0, URZ ;  /* 0x000000b047477890 */ /* 0x000fe2000fffe0ff */
[----:B------:R-:W-:Y:S01]  /*43c0*/  SHF.L.U32 R2, R11, 0x1f, RZ ;  /* 0x0000001f0b027819 */ /* 0x000fe200000006ff */
[----:B------:R-:W-:-:S03]  /*43d0*/  UMOV UR4, 0x40 ;  /* 0x0000004000047882 */ /* 0x000fc60000000000 */
[----:B------:R-:W-:Y:S01]  /*43e0*/  UVIRTCOUNT.DEALLOC.SMPOOL 0x80 ;  /* 0x000000800000784c */ /* 0x000fe20000000000 */
[----:B--2---:R-:W-:Y:S02]  /*43f0*/  ULEA UR8, UR8, UR4, 0x18 ;  /* 0x0000000408087291 */ /* 0x004fe4000f8ec0ff */
[----:B------:R-:W-:-:S07]  /*4400*/  ULEA UR4, UR75, UR71, 0x3 ;  /* 0x000000474b047291 */ /* 0x000fce000f8e18ff */
[----:B------:R2:W-:Y:S02]  /*4410*/  @P0 STS.U8 [UR8+0x1c], R0 ;  /* 0x00001c00ff000988 */ /* 0x0005e40008000008 */
[----:B------:R-:W3:Y:S02]  /*4420*/  SYNCS.PHASECHK.TRANS64.TRYWAIT P0, [UR4], R2 ;  /* 0x00000002ff0075a7 */ /* 0x000ee40008001104 */
[----:B--23--:R-:W-:Y:S05]  /*4430*/  @!P0 BRA `(.L_x_70) ;  /* 0x0000003c00a48947 */ /* 0x00cfea0003800000 */
.L_x_143:
[----:B------:R-:W-:-:S04]  /*4440*/  UIADD3 UR4, UPT, UPT, UR75, 0x1, URZ ;  /* 0x000000014b047890 */ /* 0x000fc8000fffe0ff */
[----:B------:R-:W-:-:S04]  /*4450*/  UISETP.NE.AND UP0, UPT, UR4, 0x4, UPT ;  /* 0x000000040400788c */ /* 0x000fc8000bf05270 */
[----:B------:R-:W-:Y:S02]  /*4460*/  USEL UR6, URZ, 0x1, UP0 ;  /* 0x00000001ff067887 */ /* 0x000fe40008000000 */
[----:B------:R-:W-:-:S04]  /*4470*/  USEL UR4, UR4, URZ, UP0 ;  /* 0x000000ff04047287 */ /* 0x000fc80008000000 */
[----:B-1----:R-:W-:Y:S01]  /*4480*/  ULEA UR5, UR4, UR71, 0x3 ;  /* 0x0000004704057291 */ /* 0x002fe2000f8e18ff */
[----:B--2---:R-:W-:-:S04]  /*4490*/  LOP3.LUT R2, R11, UR6, RZ, 0x3c, !PT ;  /* 0x000000060b027c12 */ /* 0x004fc8000f8e3cff */
[----:B------:R-:W-:-:S04]  /*44a0*/  SHF.L.U32 R3, R2, 0x1f, RZ ;  /* 0x0000001f02037819 */ /* 0x000fc800000006ff */
[----:B------:R-:W1:Y:S02]  /*44b0*/  SYNCS.PHASECHK.TRANS64.TRYWAIT P0, [UR5], R3 ;  /* 0x00000003ff0075a7 */ /* 0x000e640008001105 */
[----:B-1----:R-:W-:Y:S05]  /*44c0*/  @!P0 BRA `(.L_x_71) ;  /* 0x0000003c00988947 */ /* 0x002fea0003800000 */
.L_x_145:
        /* <DEDUP_REMOVED lines=9> */
.L_x_147:
[----:B------:R-:W-:-:S04]  /*4560*/  UIADD3 UR4, UPT, UPT, UR4, 0x1, URZ ;  /* 0x0000000104047890 */ /* 0x000fc8000fffe0ff */
[----:B------:R-:W-:-:S04]  /*4570*/  UISETP.NE.AND UP0, UPT, UR4, 0x4, UPT ;  /* 0x000000040400788c */ /* 0x000fc8000bf05270 */
[----:B------:R-:W-:Y:S02]  /*4580*/  USEL UR5, URZ, 0x1, UP0 ;  /* 0x00000001ff057887 */ /* 0x000fe40008000000 */
[----:B------:R-:W-:-:S04]  /*4590*/  USEL UR4, UR4, URZ, UP0 ;  /* 0x000000ff04047287 */ /* 0x000fc80008000000 */
[----:B------:R-:W-:Y:S01]  /*45a0*/  ULEA UR4, UR4, UR71, 0x3 ;  /* 0x0000004704047291 */ /* 0x000fe2000f8e18ff */
[----:B------:R-:W-:-:S04]  /*45b0*/  LOP3.LUT R2, R2, UR5, RZ, 0x3c, !PT ;  /* 0x0000000502027c12 */ /* 0x000fc8000f8e3cff */
[----:B------:R-:W-:-:S04]  /*45c0*/  SHF.L.U32 R2, R2, 0x1f, RZ ;  /* 0x0000001f02027819 */ /* 0x000fc800000006ff */
[----:B------:R-:W2:Y:S02]  /*45d0*/  SYNCS.PHASECHK.TRANS64.TRYWAIT P0, [UR4], R2 ;  /* 0x00000002ff0075a7 */ /* 0x000ea40008001104 */
[----:B--2---:R-:W-:Y:S05]  /*45e0*/  @!P0 BRA `(.L_x_73) ;  /* 0x0000003c00808947 */ /* 0x004fea0003800000 */
.L_x_149:
[----:B------:R-:W-:Y:S01]  /*45f0*/  NOP ;  /* 0x0000000000007918 */ /* 0x000fe20000000000 */
[----:B-1----:R-:W1:Y:S01]  /*4600*/  LDS R0, [UR8+0x14] ;  /* 0x00001408ff007984 */ /* 0x002e620008000800 */
[----:B------:R-:W-:Y:S01]  /*4610*/  R2UR UR4, R15 ;  /* 0x000000000f0472ca */ /* 0x000fe200000e0000 */
[----:B------:R-:W-:Y:S01]  /*4620*/  UMOV UR5, 0xffff ;  /* 0x0000ffff00057882 */ /* 0x000fe20000000000 */
[----:B------:R-:W-:-:S11]  /*4630*/  UMOV UR6, 0x1 ;  /* 0x0000000100067882 */ /* 0x000fd60000000000 */
[----:B------:R-:W-:-:S04]  /*4640*/  ULOP3.LUT UR4, UR4, 0xffff, URZ, 0xc0, !UPT ;  /* 0x0000ffff04047892 */ /* 0x000fc8000f8ec0ff */
[----:B------:R-:W-:-:S04]  /*4650*/  USHF.R.U32.HI UR4, URZ, 0x5, UR4 ;  /* 0x00000005ff047899 */ /* 0x000fc80008011604 */
[----:B------:R-:W-:Y:S02]  /*4660*/  USHF.L.U32 UR5, UR5, UR4, URZ ;  /* 0x0000000405057299 */ /* 0x000fe400080006ff */
[----:B------:R-:W-:-:S04]  /*4670*/  USHF.L.U32 UR4, UR6, UR4, URZ ;  /* 0x0000000406047299 */ /* 0x000fc800080006ff */
[----:B-1----:R-:W-:-:S04]  /*4680*/  LOP3.LUT R0, R0, UR5, RZ, 0xc0, !PT ;  /* 0x0000000500007c12 */ /* 0x002fc8000f8ec0ff */
[----:B------:R-:W-:-:S13]  /*4690*/  ISETP.NE.AND P0, PT, R0, UR5, PT ;  /* 0x0000000500007c0c */ /* 0x000fda000bf05270 */
[----:B------:R-:W-:Y:S05]  /*46a0*/  @P0 BRA `(.L_x_74) ;  /* 0x0000000000580947 */ /* 0x000fea0003800000 */
[----:B------:R-:W1:Y:S02]  /*46b0*/  LDS R0, [UR8+0x18] ;  /* 0x00001808ff007984 */ /* 0x000e640008000800 */
[----:B-1----:R-:W-:-:S04]  /*46c0*/  LOP3.LUT R0, R0, UR4, RZ, 0xc0, !PT ;  /* 0x0000000400007c12 */ /* 0x002fc8000f8ec0ff */
[----:B------:R-:W-:-:S13]  /*46d0*/  ISETP.NE.AND P0, PT, R0, UR4, PT ;  /* 0x0000000400007c0c */ /* 0x000fda000bf05270 */
[----:B------:R-:W-:Y:S05]  /*46e0*/  @P0 BRA `(.L_x_75) ;  /* 0x00000000003c0947 */ /* 0x000fea0003800000 */
[----:B------:R-:W1:Y:S01]  /*46f0*/  S2R R2, SR_LANEID ;  /* 0x0000000000027919 */ /* 0x000e620000000000 */
[----:B------:R-:W-:-:S06]  /*4700*/  ULOP3.LUT UR5, URZ, UR5, URZ, 0x33, !UPT ;  /* 0x00000005ff057292 */ /* 0x000fcc000f8e33ff */
[----:B------:R-:W-:-:S04]  /*4710*/  IMAD.U32 R0, RZ, RZ, UR5 ;  /* 0x00000005ff007e24 */ /* 0x000fc8000f8e00ff */
[----:B------:R2:W3:Y:S02]  /*4720*/  REDUX UR7, R0 ;  /* 0x00000000000773c4 */ /* 0x0004e40000000000 */
[----:B------:R4:W-:Y:S01]  /*4730*/  UTCATOMSWS.AND URZ, UR5 ;  /* 0x0000000500ff79e3 */ /* 0x0009e20008000000 */
[----:B--2---:R-:W-:Y:S01]  /*4740*/  LOP3.LUT R0, RZ, UR4, RZ, 0x33, !PT ;  /* 0x00000004ff007c12 */ /* 0x004fe2000f8e33ff */
[----:B------:R-:W-:Y:S02]  /*4750*/  VOTEU.ANY UR4, UPT, PT ;  /* 0x0000000000047886 */ /* 0x000fe400038e0100 */
[----:B------:R-:W-:Y:S02]  /*4760*/  UFLO.U32 UR4, UR4 ;  /* 0x00000004000472bd */ /* 0x000fe400080e0000 */
[----:B------:R-:W2:Y:S04]  /*4770*/  REDUX UR6, R0 ;  /* 0x00000000000673c4 */ /* 0x000ea80000000000 */
[----:B-1----:R-:W-:-:S02]  /*4780*/  ISETP.EQ.U32.AND P0, PT, R2, UR4, PT ;  /* 0x0000000402007c0c */ /* 0x002fc4000bf02070 */
[----:B---3--:R-:W-:-:S11]  /*4790*/  MOV R2, UR7 ;  /* 0x0000000700027c02 */ /* 0x008fd60008000f00 */
[----:B------:R4:W-:Y:S01]  /*47a0*/  @P0 ATOMS.AND RZ, [UR8+0x14], R2 ;  /* 0x00001402ffff098c */ /* 0x0009e2000a800008 */
[----:B--2---:R-:W-:-:S05]  /*47b0*/  IMAD.U32 R0, RZ, RZ, UR6 ;  /* 0x00000006ff007e24 */ /* 0x004fca000f8e00ff */
[----:B------:R4:W-:Y:S01]  /*47c0*/  @P0 ATOMS.AND RZ, [UR8+0x18], R0 ;  /* 0x00001800ffff098c */ /* 0x0009e2000a800008 */
[----:B------:R-:W-:Y:S05]  /*47d0*/  BRA `(.L_x_76) ;  /* 0x0000000000147947 */ /* 0x000fea0003800000 */
.L_x_75:
[----:B------:R-:W-:Y:S02]  /*47e0*/  MOV R2, 0x4800 ;  /* 0x0000480000027802 */ /* 0x000fe40000000f00 */
[----:B-----5:R-:W-:Y:S05]  /*47f0*/  CALL.REL.NOINC `($__internal_0_$__cuda_sm10x_tcgen05_guardrail_trap_col_being_dealloced_not_returned_by_alloc) ;  /* 0x0000003c00f07944 */ /* 0x020fea0003c00000 */
[----:B------:R-:W-:Y:S05]  /*4800*/  BRA `(.L_x_76) ;  /* 0x0000000000087947 */ /* 0x000fea0003800000 */
.L_x_74:
[----:B------:R-:W-:Y:S02]  /*4810*/  MOV R2, 0x4830 ;  /* 0x0000483000027802 */ /* 0x000fe40000000f00 */
[----:B-----5:R-:W-:Y:S05]  /*4820*/  CALL.REL.NOINC `($__internal_2_$__cuda_sm10x_tcgen05_guardrail_trap_unallocated_columns_being_dealloced) ;  /* 0x0000003c00fc7944 */ /* 0x020fea0003c00000 */
.L_x_76:
[----:B------:R-:W-:Y:S01]  /*4830*/  NOP ;  /* 0x0000000000007918 */ /* 0x000fe20000000000 */
[----:B----4-:R-:W-:Y:S05]  /*4840*/  EXIT ;  /* 0x000000000000794d */ /* 0x010fea0003800000 */
.L_x_58:
[----:B------:R-:W-:-:S09]  /*4850*/  UISETP.NE.OR UP0, UPT, UR22, 0x3, !UP3 ;  /* 0x000000031600788c */ /* 0x000fd2000df05670 */
[----:B------:R-:W-:Y:S05]  /*4860*/  BRA.U UP0, `(.L_x_77) ;  /* 0x0000000d00f07547 */ /* 0x000fea000b800000 */
[----:B------:R-:W1:Y:S01]  /*4870*/  LDCU UR33, c[0x0][0x370] ;  /* 0x00006e00ff2177ac */ /* 0x000e620008000800 */
[----:B------:R-:W2:Y:S01]  /*4880*/  LDC.64 R16, c[0x0][0x348] ;  /* 0x0000d200ff107b82 */ /* 0x000ea20000000a00 */
[----:B------:R-:W-:Y:S02]  /*4890*/  HFMA2 R13, -RZ, RZ, 0, 0 ;  /* 0x00000000ff0d7431 */ /* 0x000fe400000001ff */
[----:B------:R-:W-:Y:S01]  /*48a0*/  IMAD.MOV.U32 R15, RZ, RZ, 0x1 ;  /* 0x00000001ff0f7424 */ /* 0x000fe200078e00ff */
[----:B------:R-:W1:Y:S01]  /*48b0*/  LDCU.128 UR28, c[0x0][0xb10] ;  /* 0x00016200ff1c77ac */ /* 0x000e620008000c00 */
[----:B------:R-:W-:Y:S01]  /*48c0*/  IMAD.MOV.U32 R14, RZ, RZ, RZ ;  /* 0x000000ffff0e7224 */ /* 0x000fe200078e00ff */
[----:B------:R-:W-:Y:S01]  /*48d0*/  MOV R7, 0x2000 ;  /* 0x0000200000077802 */ /* 0x000fe20000000f00 */
[----:B------:R-:W3:Y:S01]  /*48e0*/  LDCU UR32, c[0x0][0x374] ;  /* 0x00006e80ff2077ac */ /* 0x000ee20008000800 */
[----:B------:R-:W4:Y:S01]  /*48f0*/  LDC.64 R2, c[0x0][0x888] ;  /* 0x00022200ff027b82 */ /* 0x000f220000000a00 */
[----:B------:R-:W3:Y:S01]  /*4900*/  LDCU UR15, c[0x0][0xb0c] ;  /* 0x00016180ff0f77ac */ /* 0x000ee20008000800 */
[----:B------:R-:W3:Y:S06]  /*4910*/  LDCU UR36, c[0x0][0xb20] ;  /* 0x00016400ff2477ac */ /* 0x000eec0008000800 */
[----:B------:R-:W2:Y:S01]  /*4920*/  LDC.64 R4, c[0x0][0x890] ;  /* 0x00022400ff047b82 */ /* 0x000ea20000000a00 */
[----:B------:R-:W3:Y:S01]  /*4930*/  LDCU UR4, c[0x0][0xb30] ;  /* 0x00016600ff0477ac */ /* 0x000ee20008000800 */
[----:B-1----:R-:W-:-:S02]  /*4940*/  UIMAD.WIDE.U32 UR6, UR33, UR28, URZ ;  /* 0x0000001c210672a5 */ /* 0x002fc4000f8e00ff */
[----:B---3--:R-:W-:Y:S01]  /*4950*/  UIMAD.WIDE.U32 UR8, UR32, UR31, URZ ;  /* 0x0000001f200872a5 */ /* 0x008fe2000f8e00ff */
[----:B------:R-:W-:Y:S01]  /*4960*/  UMOV UR24, 0x400 ;  /* 0x0000040000187882 */ /* 0x000fe20000000000 */
[----:B------:R-:W-:-:S03]  /*4970*/  UPLOP3.LUT UP3, UPT, UPT, UPT, UPT, 0x40, 0x4 ;  /* 0x000000000004789c */ /* 0x000fc60003f6e870 */
[----:B------:R-:W-:Y:S01]  /*4980*/  UMOV UR6, UR7 ;  /* 0x0000000700067c82 */ /* 0x000fe20008000000 */
[----:B------:R-:W-:Y:S01]  /*4990*/  UISETP.GE.AND UP0, UPT, UR39, 0x1, UPT ;  /* 0x000000012700788c */ /* 0x000fe2000bf06270 */
[----:B------:R-:W-:Y:S01]  /*49a0*/  UMOV UR34, UR9 ;  /* 0x0000000900227c82 */ /* 0x000fe20008000000 */
[----:B------:R-:W-:Y:S01]  /*49b0*/  UISETP.NE.AND UP4, UPT, UR39, 0x1, UPT ;  /* 0x000000012700788c */ /* 0x000fe2000bf85270 */
[----:B------:R-:W1:Y:S01]  /*49c0*/  LDCU.64 UR16, c[0x0][0xb28] ;  /* 0x00016500ff1077ac */ /* 0x000e620008000a00 */
[----:B------:R-:W-:Y:S02]  /*49d0*/  ULEA UR24, UR54, UR24, 0x18 ;  /* 0x0000001836187291 */ /* 0x000fe4000f8ec0ff */
[----:B------:R-:W-:Y:S02]  /*49e0*/  UISETP.NE.AND UP6, UPT, UR15, 0x1, UPT ;  /* 0x000000010f00788c */ /* 0x000fe4000bfc5270 */
[----:B------:R-:W-:Y:S02]  /*49f0*/  UISETP.NE.AND UP5, UPT, UR30, 0x1, UPT ;  /* 0x000000011e00788c */ /* 0x000fe4000bfa5270 */
[----:B------:R-:W-:-:S02]  /*4a00*/  USHF.R.U32.HI UR35, URZ, UR29, UR6 ;  /* 0x0000001dff237299 */ /* 0x000fc40008011606 */
[----:B------:R-:W-:Y:S02]  /*4a10*/  USHF.R.U32.HI UR34, URZ, UR36, UR34 ;  /* 0x00000024ff227299 */ /* 0x000fe40008011622 */
[----:B------:R-:W-:Y:S01]  /*4a20*/  UISETP.NE.AND UP2, UPT, UR4, 0x1, UPT ;  /* 0x000000010400788c */ /* 0x000fe2000bf45270 */
[----:B------:R-:W-:-:S10]  /*4a30*/  UMOV UR12, URZ ;  /* 0x000000ff000c7c82 */ /* 0x000fd40008000000 */
.L_x_86:
[C---:B------:R-:W-:Y:S02]  /*4a40*/  LEA R12, R14.reuse, UR24, 0x3 ;  /* 0x000000180e0c7c11 */ /* 0x040fe4000f8e18ff */
[----:B------:R-:W-:Y:S02]  /*4a50*/  SHF.L.U32 R0, R13, 0x1f, RZ ;  /* 0x0000001f0d007819 */ /* 0x000fe400000006ff */
[----:B------:R-:W-:Y:S02]  /*4a60*/  LEA R8, R14, UR24, 0x4 ;  /* 0x000000180e087c11 */ /* 0x000fe4000f8e20ff */
[----:B---3--:R-:W3:Y:S02]  /*4a70*/  SYNCS.PHASECHK.TRANS64.TRYWAIT P0, [R12+URZ+0x70], R0 ;  /* 0x000070000c0075a7 */ /* 0x008ee400080011ff */
[----:B---3--:R-:W-:Y:S05]  /*4a80*/  @!P0 BRA `(.L_x_78) ;  /* 0x0000003800708947 */ /* 0x008fea0003800000 */
.L_x_150:
[----:B------:R-:W1:Y:S01]  /*4a90*/  LDS.128 R8, [R8+0x100] ;  /* 0x0001000008087984 */ /* 0x000e620000000c00 */
[----:B------:R-:W-:Y:S01]  /*4aa0*/  UISETP.GE.AND UP0, UPT, UR39, 0x1, UPT ;  /* 0x000000012700788c */ /* 0x000fe2000bf06270 */
[----:B------:R-:W-:Y:S01]  /*4ab0*/  @!PT LDS RZ, [RZ] ;  /* 0x00000000fffff984 */ /* 0x000fe20000000800 */
[----:B------:R-:W-:Y:S01]  /*4ac0*/  @!PT LDS RZ, [RZ] ;  /* 0x00000000fffff984 */ /* 0x000fe20000000800 */
[----:B------:R-:W-:Y:S01]  /*4ad0*/  @!PT LDS RZ, [RZ] ;  /* 0x00000000fffff984 */ /* 0x000fe20000000800 */
[----:B------:R-:W-:Y:S01]  /*4ae0*/  @!PT LDS RZ, [RZ] ;  /* 0x00000000fffff984 */ /* 0x000fe20000000800 */
[----:B------:R2:W-:Y:S06]  /*4af0*/  MEMBAR.ALL.CTA ;  /* 0x0000000000007992 */ /* 0x0005ec0000008000 */
[----:B--2---:R-:W2:Y:S01]  /*4b00*/  FENCE.VIEW.ASYNC.S ;  /* 0x00000000000073c6 */ /* 0x004ea20000000000 */
[----:B-1----:R-:W-:Y:S11]  /*4b10*/  LOP3.LUT P0, RZ, R10, 0x1, RZ, 0xc0, !PT ;  /* 0x000000010aff7812 */ /* 0x002ff6000780c0ff */
[----:B------:R-:W-:Y:S02]  /*4b20*/  @!UPT UIADD3 URZ, UPT, UPT, URZ, URZ, URZ ;  /* 0x000000fffffff290 */ /* 0x000fe4000fffe0ff */
[----:B--2---:R-:W-:Y:S01]  /*4b30*/  VOTEU.ANY UP1, P0 ;  /* 0x0000000000ff7886 */ /* 0x004fe20000020100 */
[----:B------:R-:W-:Y:S11]  /*4b40*/  PLOP3.LUT P0, PT, PT, PT, UP1, 0x80, 0x8 ;  /* 0x000000000008781c */ /* 0x000ff60003f0f018 */
[----:B------:R-:W-:Y:S02]  /*4b50*/  @!UPT UIADD3 URZ, UPT, UPT, URZ, URZ, URZ ;  /* 0x000000fffffff290 */ /* 0x000fe4000fffe0ff */
[----:B---3--:R-:W-:Y:S02]  /*4b60*/  @P0 SHF.R.U32.HI R0, RZ, 0x10, R9 ;  /* 0x00000010ff000819 */ /* 0x008fe40000011609 */
[----:B------:R-:W-:Y:S02]  /*4b70*/  @P0 MOV R6, R8 ;  /* 0x0000000800060202 */ /* 0x000fe40000000f00 */
[----:B------:R-:W-:Y:S01]  /*4b80*/  @P0 R2UR UR4, R0 ;  /* 0x00000000000402ca */ /* 0x000fe200000e0000 */
[----:B------:R-:W-:Y:S01]  /*4b90*/  VIADD R0, R12, 0x80 ;  /* 0x000000800c007836 */ /* 0x000fe20000000000 */
[----:B------:R-:W-:Y:S02]  /*4ba0*/  @P0 LOP3.LUT R8, R9, 0xffff, RZ, 0xc0, !PT ;  /* 0x0000ffff09080812 */ /* 0x000fe400078ec0ff */
[----:B------:R-:W-:Y:S02]  /*4bb0*/  @P0 R2UR UR6, R6 ;  /* 0x00000000060602ca */ /* 0x000fe400000e0000 */
[----:B------:R-:W-:Y:S02]  /*4bc0*/  PRMT R0, RZ, 0x654, R0 ;  /* 0x00000654ff007816 */ /* 0x000fe40000000000 */
[----:B------:R-:W-:Y:S02]  /*4bd0*/  @P0 R2UR UR5, R8 ;  /* 0x00000000080502ca */ /* 0x000fe400000e0000 */
[----:B------:R1:W-:Y:S03]  /*4be0*/  SYNCS.ARRIVE.TRANS64.RED.A1T0 RZ, [R0+URZ], RZ ;  /* 0x000000ff00ff79a7 */ /* 0x0003e600081004ff */
[----:B------:R-:W-:Y:S04]  /*4bf0*/  @UP1 UMOV UR26, UR4 ;  /* 0x00000004001a1c82 */ /* 0x000fe80008000000 */
[----:B------:R-:W-:Y:S04]  /*4c00*/  @UP1 UMOV UR14, UR6 ;  /* 0x00000006000e1c82 */ /* 0x000fe80008000000 */
[----:B------:R-:W-:Y:S01]  /*4c10*/  @UP1 UMOV UR13, UR5 ;  /* 0x00000005000d1c82 */ /* 0x000fe20008000000 */
[----:B------:R-:W-:Y:S05]  /*4c20*/  BRA.U !UP0, `(.L_x_79) ;  /* 0x0000000108a47547 */ /* 0x000fea000b800000 */
[----:B------:R-:W-:Y:S02]  /*4c30*/  UIMAD.WIDE.U32 UR8, UR13, UR31, URZ ;  /* 0x0000001f0d0872a5 */ /* 0x000fe4000f8e00ff */
[----:B------:R-:W-:Y:S02]  /*4c40*/  UIMAD.WIDE.U32 UR10, UR14, UR28, URZ ;  /* 0x0000001c0e0a72a5 */ /* 0x000fe4000f8e00ff */
[----:B------:R-:W-:Y:S02]  /*4c50*/  USEL UR4, UR32, UR34, !UP5 ;  /* 0x0000002220047287 */ /* 0x000fe4000e800000 */
[----:B------:R-:W-:Y:S02]  /*4c60*/  USEL UR7, UR33, UR35, !UP6 ;  /* 0x0000002321077287 */ /* 0x000fe4000f000000 */
[----:B------:R-:W-:Y:S02]  /*4c70*/  UIMAD.WIDE.U32 UR18, UR4, UR16, URZ ;  /* 0x00000010041272a5 */ /* 0x000fe4000f8e00ff */
[----:B------:R-:W-:Y:S01]  /*4c80*/  UIMAD.WIDE.U32 UR20, UR7, UR16, URZ ;  /* 0x00000010071472a5 */ /* 0x000fe2000f8e00ff */
[----:B------:R-:W-:Y:S02]  /*4c90*/  UMOV UR5, UR9 ;  /* 0x0000000900057c82 */ /* 0x000fe40008000000 */
[----:B------:R-:W-:Y:S03]  /*4ca0*/  USHF.R.U32.HI UR6, URZ, UR36, UR5 ;  /* 0x00000024ff067299 */ /* 0x000fe60008011605 */
[----:B------:R-:W-:Y:S01]  /*4cb0*/  UMOV UR5, UR11 ;  /* 0x0000000b00057c82 */ /* 0x000fe20008000000 */
[----:B------:R-:W-:Y:S02]  /*4cc0*/  USEL UR6, UR13, UR6, !UP5 ;  /* 0x000000060d067287 */ /* 0x000fe4000e800000 */
[----:B------:R-:W-:Y:S02]  /*4cd0*/  USHF.R.U32.HI UR8, URZ, UR29, UR5 ;  /* 0x0000001dff087299 */ /* 0x000fe40008011605 */
[----:B------:R-:W-:Y:S01]  /*4ce0*/  UIMAD.WIDE.U32 UR10, UR6, UR16, URZ ;  /* 0x00000010060a72a5 */ /* 0x000fe2000f8e00ff */
[----:B------:R-:W-:Y:S02]  /*4cf0*/  UMOV UR5, UR19 ;  /* 0x0000001300057c82 */ /* 0x000fe40008000000 */
[----:B------:R-:W-:Y:S03]  /*4d00*/  @UP4 USHF.R.U32.HI UR4, URZ, UR17, UR5 ;  /* 0x00000011ff044299 */ /* 0x000fe60008011605 */
[----:B------:R-:W-:Y:S01]  /*4d10*/  UMOV UR5, UR21 ;  /* 0x0000001500057c82 */ /* 0x000fe20008000000 */
[----:B------:R-:W-:Y:S02]  /*4d20*/  UIMAD UR4, UR39, UR4, URZ ;  /* 0x00000004270472a4 */ /* 0x000fe4000f8e02ff */
[----:B------:R-:W-:Y:S02]  /*4d30*/  @UP4 USHF.R.U32.HI UR7, URZ, UR17, UR5 ;  /* 0x00000011ff074299 */ /* 0x000fe40008011605 */
[----:B------:R-:W-:Y:S02]  /*4d40*/  USEL UR5, UR14, UR8, !UP6 ;  /* 0x000000080e057287 */ /* 0x000fe4000f000000 */
[----:B------:R-:W-:Y:S02]  /*4d50*/  UIMAD UR8, UR39, UR7, URZ ;  /* 0x00000007270872a4 */ /* 0x000fe4000f8e02ff */
[----:B------:R-:W-:Y:S03]  /*4d60*/  UISETP.GE.AND UP0, UPT, UR6, UR4, UPT ;  /* 0x000000040600728c */ /* 0x000fe6000bf06270 */
[----:B------:R-:W-:Y:S01]  /*4d70*/  UMOV UR4, UR11 ;  /* 0x0000000b00047c82 */ /* 0x000fe20008000000 */
[----:B------:R-:W-:Y:S02]  /*4d80*/  UISETP.GE.OR UP0, UPT, UR5, UR8, UP0 ;  /* 0x000000080500728c */ /* 0x000fe40008706670 */
[----:B------:R-:W-:Y:S02]  /*4d90*/  USHF.R.U32.HI UR4, URZ, UR17, UR4 ;  /* 0x00000011ff047299 */ /* 0x000fe40008011604 */
[----:B------:R-:W-:Y:S02]  /*4da0*/  UIMAD.WIDE.U32 UR8, UR5, UR16, URZ ;  /* 0x00000010050872a5 */ /* 0x000fe4000f8e00ff */
[----:B------:R-:W-:Y:S04]  /*4db0*/  USEL UR10, UR6, UR4, !UP4 ;  /* 0x00000004060a7287 */ /* 0x000fe8000e000000 */
[----:B------:R-:W-:Y:S01]  /*4dc0*/  UIADD3 UR11, UPT, UPT, -UR10, URZ, URZ ;  /* 0x000000ff0a0b7290 */ /* 0x000fe2000fffe1ff */
[----:B------:R-:W-:Y:S02]  /*4dd0*/  @!UP0 UMOV UR4, UR9 ;  /* 0x0000000900048c82 */ /* 0x000fe40008000000 */
[----:B------:R-:W-:Y:S02]  /*4de0*/  @!UP0 USHF.R.U32.HI UR4, URZ, UR17, UR4 ;  /* 0x00000011ff048299 */ /* 0x000fe40008011604 */
[----:B------:R-:W-:Y:S02]  /*4df0*/  UIMAD UR8, UR39, UR11, UR6 ;  /* 0x0000000b270872a4 */ /* 0x000fe4000f8e0206 */
[----:B------:R-:W-:Y:S04]  /*4e00*/  @!UP0 USEL UR4, UR5, UR4, !UP4 ;  /* 0x0000000405048287 */ /* 0x000fe8000e000000 */
[----:B------:R-:W-:Y:S02]  /*4e10*/  @!UP0 UIMAD UR8, UR7, UR8, UR4 ;  /* 0x00000008070882a4 */ /* 0x000fe4000f8e0204 */
[----:B------:R-:W-:Y:S02]  /*4e20*/  @!UP0 UIADD3 UR9, UPT, UPT, UR10, -UR4, URZ ;  /* 0x800000040a098290 */ /* 0x000fe4000fffe0ff */
[----:B------:R-:W-:Y:S02]  /*4e30*/  UIADD3 UR4, UPT, UPT, -UR5, URZ, URZ ;  /* 0x000000ff05047290 */ /* 0x000fe4000fffe1ff */
[----:B------:R-:W-:Y:S02]  /*4e40*/  UIADD3 UR7, UPT, UPT, -UR6, URZ, URZ ;  /* 0x000000ff06077290 */ /* 0x000fe4000fffe1ff */
[----:B------:R-:W-:Y:S02]  /*4e50*/  @!UP0 UIMAD UR6, UR9, UR39, UR5 ;  /* 0x00000027090682a4 */ /* 0x000fe4000f8e0205 */
[----:B------:R-:W-:Y:S02]  /*4e60*/  UIMAD UR14, UR15, UR4, UR14 ;  /* 0x000000040f0e72a4 */ /* 0x000fe4000f8e020e */
[----:B------:R-:W-:Y:S01]  /*4e70*/  UIMAD UR13, UR30, UR7, UR13 ;  /* 0x000000071e0d72a4 */ /* 0x000fe2000f8e020d */
[----:B------:R-:W-:Y:S02]  /*4e80*/  @!UP0 UMOV UR5, UR8 ;  /* 0x0000000800058c82 */ /* 0x000fe40008000000 */
[----:B------:R-:W-:Y:S02]  /*4e90*/  UIMAD UR14, UR5, UR15, UR14 ;  /* 0x0000000f050e72a4 */ /* 0x000fe4000f8e020e */
[----:B------:R-:W-:Y:S11]  /*4ea0*/  UIMAD UR13, UR6, UR30, UR13 ;  /* 0x0000001e060d72a4 */ /* 0x000ff6000f8e020d */
[----:B------:R-:W-:Y:S01]  /*4eb0*/  @!UPT UIADD3 URZ, UPT, UPT, URZ, URZ, URZ ;  /* 0x000000fffffff290 */ /* 0x000fe2000fffe0ff */
.L_x_79:
[----:B------:R-:W2:Y:S01]  /*4ec0*/  @!UP2 LDCU.128 UR20, c[0x0][0xb10] ;  /* 0x00016200ff14a7ac */ /* 0x000ea20008000c00 */
[C---:B------:R-:W-:Y:S02]  /*4ed0*/  ISETP.NE.U32.AND P1, PT, R4.reuse, RZ, PT ;  /* 0x000000ff0400720c */ /* 0x040fe40003f25070 */
[----:B------:R-:W-:Y:S02]  /*4ee0*/  ISETP.NE.U32.AND P0, PT, R4, RZ, PT ;  /* 0x000000ff0400720c */ /* 0x000fe40003f05070 */
[C---:B------:R-:W-:Y:S02]  /*4ef0*/  ISETP.NE.AND.EX P1, PT, R5.reuse, RZ, PT, P1 ;  /* 0x000000ff0500720c */ /* 0x040fe40003f25310 */
[----:B------:R-:W-:Y:S01]  /*4f00*/  ISETP.NE.AND.EX P0, PT, R5, RZ, PT, P0 ;  /* 0x000000ff0500720c */ /* 0x000fe20003f05300 */
[----:B------:R-:W3:Y:S01]  /*4f10*/  @!UP2 LDCU UR5, c[0x0][0xb0c] ;  /* 0x00016180ff05a7ac */ /* 0x000ee20008000800 */
[----:B------:R-:W-:Y:S02]  /*4f20*/  USHF.L.U32 UR11, UR25, 0x6, URZ ;  /* 0x00000006190b7899 */ /* 0x000fe400080006ff */
[----:B------:R-:W-:Y:S02]  /*4f30*/  USHF.L.U32 UR10, UR27, 0x6, URZ ;  /* 0x000000061b0a7899 */ /* 0x000fe400080006ff */
[----:B--2---:R-:W-:Y:S07]  /*4f40*/  UIMAD.WIDE.U32 UR6, UR14, UR20, URZ ;  /* 0x000000140e0672a5 */ /* 0x004fee000f8e00ff */
[----:B------:R-:W-:Y:S01]  /*4f50*/  @!UP2 UMOV UR4, UR7 ;  /* 0x000000070004ac82 */ /* 0x000fe20008000000 */
[----:B---3--:R-:W-:Y:S02]  /*4f60*/  @!UP2 UISETP.NE.AND UP0, UPT, UR5, 0x1, UPT ;  /* 0x000000010500a88c */ /* 0x008fe4000bf05270 */
[----:B------:R-:W-:Y:S02]  /*4f70*/  @!UP2 USHF.R.U32.HI UR4, URZ, UR21, UR4 ;  /* 0x00000015ff04a299 */ /* 0x000fe40008011604 */
[----:B------:R-:W-:Y:S02]  /*4f80*/  UIMAD.WIDE.U32 UR6, UR13, UR23, URZ ;  /* 0x000000170d0672a5 */ /* 0x000fe4000f8e00ff */
[----:B------:R-:W-:Y:S02]  /*4f90*/  @!UP2 USEL UR8, UR14, UR4, !UP0 ;  /* 0x000000040e08a287 */ /* 0x000fe4000c000000 */
[----:B------:R-:W-:Y:S03]  /*4fa0*/  @!UP2 UISETP.NE.AND UP0, UPT, UR22, 0x1, UPT ;  /* 0x000000011600a88c */ /* 0x000fe6000bf05270 */
[----:B------:R-:W-:Y:S02]  /*4fb0*/  @!UP2 UMOV UR6, UR7 ;  /* 0x000000070006ac82 */ /* 0x000fe40008000000 */
[----:B------:R-:W2:Y:S02]  /*4fc0*/  @!UP2 LDCU UR4, c[0x0][0xb20] ;  /* 0x00016400ff04a7ac */ /* 0x000ea40008000800 */
[----:B--2---:R-:W-:Y:S04]  /*4fd0*/  @!UP2 USHF.R.U32.HI UR6, URZ, UR4, UR6 ;  /* 0x00000004ff06a299 */ /* 0x004fe80008011606 */
[----:B------:R-:W-:Y:S04]  /*4fe0*/  @!UP2 USEL UR6, UR13, UR6, !UP0 ;  /* 0x000000060d06a287 */ /* 0x000fe8000c000000 */
[----:B------:R-:W-:Y:S02]  /*4ff0*/  @!UP2 UIADD3 UR4, UPT, UPT, -UR8, UR6, URZ ;  /* 0x000000060804a290 */ /* 0x000fe4000fffe1ff */
[----:B------:R-:W-:Y:S02]  /*5000*/  @!UP2 UIADD3 UR6, UPT, UPT, UR8, -UR6, URZ ;  /* 0x800000060806a290 */ /* 0x000fe4000fffe0ff */
[----:B------:R-:W-:Y:S02]  /*5010*/  @!UP2 UIMAD UR14, UR4, UR5, UR14 ;  /* 0x00000005040ea2a4 */ /* 0x000fe4000f8e020e */
[----:B------:R-:W-:Y:S01]  /*5020*/  @!UP2 UIMAD UR13, UR6, UR22, UR13 ;  /* 0x00000016060da2a4 */ /* 0x000fe2000f8e020d */
[----:B------:R-:W-:Y:S11]  /*5030*/  BRA.U UP3, `(.L_x_80) ;  /* 0x0000000103107547 */ /* 0x000ff6000b800000 */
[----:B------:R-:W-:Y:S04]  /*5040*/  MOV R6, UR38 ;  /* 0x0000002600067c02 */ /* 0x000fe80008000f00 */
[----:B------:R-:W-:Y:S04]  /*5050*/  SHF.L.U32 R6, R6, 0x1f, RZ ;  /* 0x0000001f06067819 */ /* 0x000fe800000006ff */
[----:B------:R-:W2:Y:S02]  /*5060*/  SYNCS.PHASECHK.TRANS64.TRYWAIT P2, [UR24+0x68], R6 ;  /* 0x00006806ff0075a7 */ /* 0x000ea40008041118 */
[----:B--2---:R-:W-:Y:S05]  /*5070*/  @!P2 BRA `(.L_x_81) ;  /* 0x000000340008a947 */ /* 0x004fea0003800000 */
.L_x_80:
[----:B------:R-:W-:Y:S05]  /*5080*/  @!P1 BRA `(.L_x_82) ;  /* 0x0000000000309947 */ /* 0x000fea0003800000 */
[----:B----4-:R-:W-:Y:S01]  /*5090*/  ISETP.NE.U32.AND P1, PT, R2, RZ, PT ;  /* 0x000000ff0200720c */ /* 0x010fe20003f25070 */
[----:B------:R-:W2:Y:S01]  /*50a0*/  LDCU.64 UR4, c[0x0][0x358] ;  /* 0x00006b00ff0477ac */ /* 0x000ea20008000a00 */
[----:B------:R-:W-:Y:S02]  /*50b0*/  IMAD.MOV.U32 R52, RZ, RZ, 0x1 ;  /* 0x00000001ff347424 */ /* 0x000fe400078e00ff */
[----:B------:R-:W-:Y:S11]  /*50c0*/  ISETP.NE.AND.EX P1, PT, R3, RZ, PT, P1 ;  /* 0x000000ff0300720c */ /* 0x000ff60003f25310 */
[----:B------:R-:W-:Y:S02]  /*50d0*/  @!UPT UIADD3 URZ, UPT, UPT, URZ, URZ, URZ ;  /* 0x000000fffffff290 */ /* 0x000fe4000fffe0ff */
[----:B------:R-:W3:Y:S01]  /*50e0*/  @P1 LDC.64 R8, c[0x0][0x888] ;  /* 0x00022200ff081b82 */ /* 0x000ee20000000a00 */
[----:B-1----:R-:W-:Y:S04]  /*50f0*/  @P1 IMAD R0, R4, UR60, RZ ;  /* 0x0000003c04001c24 */ /* 0x002fe8000f8e02ff */
[----:B---3--:R-:W-:Y:S04]  /*5100*/  @P1 IMAD.WIDE R8, R0, 0x4, R8 ;  /* 0x0000000400081825 */ /* 0x008fe800078e0208 */
[----:B------:R-:W-:Y:S01]  /*5110*/  HFMA2 R0, -RZ, RZ, 0, 5.9604644775390625e-08 ;  /* 0x00000001ff007431 */ /* 0x000fe200000001ff */
[----:B--2--5:R2:W5:Y:S04]  /*5120*/  @P1 LDG.E R26, desc[UR4][R8.64] ;  /* 0x00000004081a1981 */ /* 0x024568000c1e1900 */
[----:B------:R-:W-:Y:S01]  /*5130*/  @!P1 PRMT R52, R0, 0x7610, R52 ;  /* 0x0000761000349816 */ /* 0x000fe20000000034 */
[----:B--2---:R-:W3:Y:S06]  /*5140*/  @!P1 LDC R26, c[0x0][0x880] ;  /* 0x00022000ff1a9b82 */ /* 0x004eec0000000800 */
.L_x_82:
[----:B---3-5:R-:W-:Y:S01]  /*5150*/  @!P0 FSETP.EQ.AND P1, PT, R26, RZ, PT ;  /* 0x000000ff1a00820b */ /* 0x028fe20003f22000 */
[----:B------:R-:W-:Y:S01]  /*5160*/  @!UPT UIADD3 URZ, UPT, UPT, URZ, URZ, URZ ;  /* 0x000000fffffff290 */ /* 0x000fe2000fffe0ff */
[----:B------:R-:W-:Y:S11]  /*5170*/  @!P0 BRA `(.L_x_83) ;  /* 0x0000000000188947 */ /* 0x000ff60003800000 */
[----:B------:R-:W-:Y:S02]  /*5180*/  LOP3.LUT P0, RZ, R52, 0xff, RZ, 0xc0, !PT ;  /* 0x000000ff34ff7812 */ /* 0x000fe4000780c0ff */
[----:B----4-:R-:W-:Y:S04]  /*5190*/  ISETP.NE.U32.AND P1, PT, R2, RZ, PT ;  /* 0x000000ff0200720c */ /* 0x010fe80003f25070 */
[----:B------:R-:W-:Y:S04]  /*51a0*/  ISETP.NE.AND.EX P1, PT, R3, RZ, PT, P1 ;  /* 0x000000ff0300720c */ /* 0x000fe80003f25310 */
[----:B------:R-:W-:Y:S03]  /*51b0*/  PLOP3.LUT P1, PT, P1, PT, PT, 0x8, 0x80 ;  /* 0x000000000080781c */ /* 0x000fe60000f2e170 */
[----:B------:R-:W-:Y:S11]  /*51c0*/  @P0 FSETP.EQ.AND P1, PT, R26, RZ, PT ;  /* 0x000000ff1a00020b */ /* 0x000ff60003f22000 */
[----:B------:R-:W-:Y:S02]  /*51d0*/  @!UPT UIADD3 URZ, UPT, UPT, URZ, URZ, URZ ;  /* 0x000000fffffff290 */ /* 0x000fe4000fffe0ff */
.L_x_83:
[----:B------:R-:W-:Y:S01]  /*51e0*/  ULEA UR4, UR12, UR24, 0x3 ;  /* 0x000000180c047291 */ /* 0x000fe2000f8e18ff */
[----:B------:R-:W-:Y:S02]  /*51f0*/  SHF.L.U32 R9, R15, 0x1f, RZ ;  /* 0x0000001f0f097819 */ /* 0x000fe400000006ff */
[----:B------:R-:W-:Y:S04]  /*5200*/  ELECT P0, URZ, PT ;  /* 0x0000000000ff782f */ /* 0x000fe80003800000 */
[----:B------:R-:W-:Y:S02]  /*5210*/  PLOP3.LUT P1, PT, P1, P0, PT, 0xf2, 0x2f ;  /* 0x00000000002f781c */ /* 0x000fe40000f21e72 */
[----:B------:R-:W2:Y:S11]  /*5220*/  SYNCS.PHASECHK.TRANS64.TRYWAIT P2, [UR4+0x48], R9 ;  /* 0x00004809ff0075a7 */ /* 0x000eb60008041104 */
[----:B------:R-:W-:Y:S05]  /*5230*/  @!P1 IADD3 R8, P0, PT, R16, 0x580, RZ ;  /* 0x0000058010089810 */ /* 0x000fea0007f1e0ff */
[----:B-1----:R-:W-:Y:S01]  /*5240*/  @!P1 IMAD.X R6, RZ, RZ, R17, P0 ;  /* 0x000000ffff069224 */ /* 0x002fe200000e0611 */
[----:B--2---:R-:W-:Y:S07]  /*5250*/  @!P2 BRA `(.L_x_84) ;  /* 0x0000003000a8a947 */ /* 0x004fee0003800000 */
.L_x_153:
[----:B------:R-:W-:Y:S01]  /*5260*/  @!P1 R2UR UR7, R6 ;  /* 0x00000000060792ca */ /* 0x000fe200000e0000 */
[----:B------:R-:W-:Y:S01]  /*5270*/  UIADD3 UR5, UPT, UPT, UR12, 0x1, URZ ;  /* 0x000000010c057890 */ /* 0x000fe2000fffe0ff */
[----:B------:R-:W-:Y:S01]  /*5280*/  @!P1 R2UR UR6, R8 ;  /* 0x00000000080692ca */ /* 0x000fe200000e0000 */
[----:B------:R-:W-:Y:S01]  /*5290*/  UIADD3 UR9, UPT, UPT, UR4, 0x30, URZ ;  /* 0x0000003004097890 */ /* 0x000fe2000fffe0ff */
[----:B------:R-:W-:Y:S01]  /*52a0*/  @!P1 IMAD.MOV.U32 R6, RZ, RZ, 0x2000 ;  /* 0x00002000ff069424 */ /* 0x000fe200078e00ff */
[----:B------:R-:W-:Y:S01]  /*52b0*/  UISETP.NE.AND UP0, UPT, UR5, 0x3, UPT ;  /* 0x000000030500788c */ /* 0x000fe2000bf05270 */
[----:B------:R-:W-:Y:S01]  /*52c0*/  VIADD R14, R14, 0x1 ;  /* 0x000000010e0e7836 */ /* 0x000fe20000000000 */
[----:B------:R-:W-:Y:S01]  /*52d0*/  UMOV UR22, 0x0 ;  /* 0x0000000000167882 */ /* 0x000fe20000000000 */
[----:B------:R-:W-:Y:S01]  /*52e0*/  UMOV UR23, 0x10000000 ;  /* 0x1000000000177882 */ /* 0x000fe20000000000 */
[----:B------:R-:W-:Y:S04]  /*52f0*/  UPRMT UR20, UR54, 0x654, UR9 ;  /* 0x0000065436147896 */ /* 0x000fe80008000009 */
[----:B-1----:R-:W-:Y:S01]  /*5300*/  IMAD.U32 R9, RZ, RZ, UR7 ;  /* 0x00000007ff097e24 */ /* 0x002fe2000f8e00ff */
[----:B------:R-:W-:Y:S01]  /*5310*/  USEL UR7, URZ, 0x1, UP0 ;  /* 0x00000001ff077887 */ /* 0x000fe20008000000 */
[----:B------:R-:W-:Y:S01]  /*5320*/  IMAD.U32 R8, RZ, RZ, UR6 ;  /* 0x00000006ff087e24 */ /* 0x000fe2000f8e00ff */
[----:B------:R-:W-:Y:S02]  /*5330*/  USEL UR6, UR5, URZ, UP0 ;  /* 0x000000ff05067287 */ /* 0x000fe40008000000 */
[----:B------:R-:W-:Y:S01]  /*5340*/  VOTEU.ALL UP0, P1 ;  /* 0x0000000000ff7886 */ /* 0x000fe20000800000 */
[----:B------:R-:W-:Y:S02]  /*5350*/  @!P1 R2UR UR19, R9 ;  /* 0x00000000091392ca */ /* 0x000fe400000e0000 */
[----:B------:R-:W-:Y:S02]  /*5360*/  @!P1 R2UR UR18, R8 ;  /* 0x00000000081292ca */ /* 0x000fe400000e0000 */
[----:B------:R-:W-:Y:S01]  /*5370*/  @!UP0 ULEA UR5, UR12, UR24, 0xd ;  /* 0x000000180c058291 */ /* 0x000fe2000f8e68ff */
[----:B------:R-:W-:Y:S02]  /*5380*/  LOP3.LUT R15, R15, UR7, RZ, 0x3c, !PT ;  /* 0x000000070f0f7c12 */ /* 0x000fe4000f8e3cff */
[----:B------:R-:W-:Y:S01]  /*5390*/  UMOV UR12, UR60 ;  /* 0x0000003c000c7c82 */ /* 0x000fe20008000000 */
[----:B------:R-:W-:Y:S01]  /*53a0*/  @!UP0 UIADD3 UR8, UPT, UPT, UR5, 0x400, URZ ;  /* 0x0000040005088890 */ /* 0x000fe2000fffe0ff */
[----:B------:R-:W-:Y:S01]  /*53b0*/  SHF.L.U32 R0, R15, 0x1f, RZ ;  /* 0x0000001f0f007819 */ /* 0x000fe200000006ff */
[----:B------:R-:W-:Y:S01]  /*53c0*/  VOTEU.ALL UP0, P1 ;  /* 0x0000000000ff7886 */ /* 0x000fe20000800000 */
[----:B------:R-:W-:Y:S06]  /*53d0*/  ULEA UR5, UR6, UR24, 0x3 ;  /* 0x0000001806057291 */ /* 0x000fec000f8e18ff */
[----:B------:R1:W-:Y:S01]  /*53e0*/  @!UP0 UTMALDG.3D [UR8], [UR18], desc[UR22] ;  /* 0x00001608120085b4 */ /* 0x0003e20008011000 */
[----:B------:R1:W-:Y:S01]  /*53f0*/  @!P1 SYNCS.ARRIVE.TRANS64.RED.A0TR RZ, [UR4+0x30], R6 ;  /* 0x00003006ffff99a7 */ /* 0x0003e20008300404 */
[----:B------:R-:W-:Y:S01]  /*5400*/  SYNCS.ARRIVE.TRANS64.RED.A1T0 RZ, [UR20], RZ ;  /* 0x000000ffffff79a7 */ /* 0x000fe20008100414 */
[----:B------:R-:W2:Y:S02]  /*5410*/  SYNCS.PHASECHK.TRANS64.TRYWAIT P0, [UR5+0x48], R0 ;  /* 0x00004800ff0075a7 */ /* 0x000ea40008001105 */
[----:B-12---:R-:W-:Y:S05]  /*5420*/  @!P0 BRA `(.L_x_85) ;  /* 0x00000030004c8947 */ /* 0x006fea0003800000 */
.L_x_155:
[----:B------:R-:W-:Y:S01]  /*5430*/  UIADD3 UR9, UPT, UPT, UR5, 0x30, URZ ;  /* 0x0000003005097890 */ /* 0x000fe2000fffe0ff */
[----:B-1----:R-:W-:Y:S01]  /*5440*/  @!P1 IADD3 R6, P0, PT, R16, 0x580, RZ ;  /* 0x0000058010069810 */ /* 0x002fe20007f1e0ff */
[----:B------:R-:W-:Y:S01]  /*5450*/  UPLOP3.LUT UP3, UPT, UPT, UPT, UPT, 0x80, 0x8 ;  /* 0x000000000008789c */ /* 0x000fe20003f6f070 */
[----:B------:R-:W-:Y:S01]  /*5460*/  R2UR UR23, R54 ;  /* 0x00000000361772ca */ /* 0x000fe200000e0000 */
[----:B------:R-:W-:Y:S01]  /*5470*/  UMOV UR20, 0x0 ;  /* 0x0000000000147882 */ /* 0x000fe20000000000 */
[----:B------:R-:W-:Y:S01]  /*5480*/  @!P1 R2UR UR7, R6 ;  /* 0x00000000060792ca */ /* 0x000fe200000e0000 */
[----:B------:R-:W-:Y:S01]  /*5490*/  @!P1 IMAD.X R0, RZ, RZ, R17, P0 ;  /* 0x000000ffff009224 */ /* 0x000fe200000e0611 */
[----:B------:R-:W-:Y:S01]  /*54a0*/  UMOV UR21, 0x10000000 ;  /* 0x1000000000157882 */ /* 0x000fe20000000000 */
[----:B------:R-:W-:Y:S01]  /*54b0*/  UMOV UR12, UR60 ;  /* 0x0000003c000c7c82 */ /* 0x000fe20008000000 */
[----:B------:R-:W-:Y:S01]  /*54c0*/  VOTEU.ALL UP0, P1 ;  /* 0x0000000000ff7886 */ /* 0x000fe20000800000 */
[----:B------:R-:W-:Y:S01]  /*54d0*/  R2UR UR22, R55 ;  /* 0x00000000371672ca */ /* 0x000fe200000e0000 */
[----:B------:R-:W-:Y:S01]  /*54e0*/  UMOV UR60, UR26 ;  /* 0x0000001a003c7c82 */ /* 0x000fe20008000000 */
[----:B------:R-:W-:Y:S02]  /*54f0*/  @!P1 R2UR UR4, R0 ;  /* 0x00000000000492ca */ /* 0x000fe400000e0000 */
[----:B------:R-:W-:Y:S01]  /*5500*/  @!UP0 UIADD3 UR10, UPT, UPT, UR10, 0x20, URZ ;  /* 0x000000200a0a8890 */ /* 0x000fe2000fffe0ff */
[C---:B------:R-:W-:Y:S01]  /*5510*/  ISETP.NE.AND P0, PT, R14.reuse, 0x2, PT ;  /* 0x000000020e00780c */ /* 0x040fe20003f05270 */
[----:B------:R-:W-:Y:S02]  /*5520*/  UIADD3 UR27, UPT, UPT, UR13, UR23, URZ ;  /* 0x000000170d1b7290 */ /* 0x000fe4000fffe0ff */
[----:B------:R-:W-:Y:S01]  /*5530*/  IMAD.U32 R8, RZ, RZ, UR7 ;  /* 0x00000007ff087e24 */ /* 0x000fe2000f8e00ff */
[----:B------:R-:W-:Y:S02]  /*5540*/  SEL R0, RZ, 0x1, P0 ;  /* 0x00000001ff007807 */ /* 0x000fe40000000000 */
[----:B------:R-:W-:Y:S02]  /*5550*/  SEL R14, R14, RZ, P0 ;  /* 0x000000ff0e0e7207 */ /* 0x000fe40000000000 */
[----:B------:R-:W-:Y:S01]  /*5560*/  @!P1 R2UR UR18, R8 ;  /* 0x00000000081292ca */ /* 0x000fe200000e0000 */
[----:B------:R-:W-:Y:S01]  /*5570*/  UIADD3 UR25, UPT, UPT, UR14, UR22, URZ ;  /* 0x000000160e197290 */ /* 0x000fe2000fffe0ff */
[----:B------:R-:W-:Y:S01]  /*5580*/  IMAD.U32 R9, RZ, RZ, UR4 ;  /* 0x00000004ff097e24 */ /* 0x000fe2000f8e00ff */
[----:B------:R-:W-:Y:S01]  /*5590*/  @!UP0 ULEA UR4, UR6, UR24, 0xd ;  /* 0x0000001806048291 */ /* 0x000fe2000f8e68ff */
[----:B------:R-:W-:Y:S03]  /*55a0*/  LOP3.LUT R13, R13, R0, RZ, 0x3c, !PT ;  /* 0x000000000d0d7212 */ /* 0x000fe600078e3cff */
[----:B------:R-:W-:Y:S01]  /*55b0*/  @!P1 R2UR UR19, R9 ;  /* 0x00000000091392ca */ /* 0x000fe200000e0000 */
[----:B------:R-:W-:Y:S01]  /*55c0*/  @!UP0 UIADD3 UR8, UPT, UPT, UR4, 0x400, URZ ;  /* 0x0000040004088890 */ /* 0x000fe2000fffe0ff */
[----:B------:R-:W-:Y:S01]  /*55d0*/  VOTEU.ALL UP0, P1 ;  /* 0x0000000000ff7886 */ /* 0x000fe20000800000 */
[----:B------:R-:W-:Y:S10]  /*55e0*/  UPRMT UR4, UR54, 0x654, UR9 ;  /* 0x0000065436047896 */ /* 0x000ff40008000009 */
[----:B------:R1:W-:Y:S01]  /*55f0*/  @!UP0 UTMALDG.3D [UR8], [UR18], desc[UR20] ;  /* 0x00001408120085b4 */ /* 0x0003e20008011000 */
[----:B------:R3:W-:Y:S01]  /*5600*/  @!P1 SYNCS.ARRIVE.TRANS64.RED.A0TR RZ, [UR5+0x30], R7 ;  /* 0x00003007ffff99a7 */ /* 0x0007e20008300405 */
[----:B------:R-:W-:Y:S01]  /*5610*/  SYNCS.ARRIVE.TRANS64.RED.A1T0 RZ, [UR4], RZ ;  /* 0x000000ffffff79a7 */ /* 0x000fe20008100404 */
[----:B------:R-:W-:Y:S04]  /*5620*/  UIADD3 UR4, UPT, UPT, UR6, 0x1, URZ ;  /* 0x0000000106047890 */ /* 0x000fe8000fffe0ff */
[----:B------:R-:W-:Y:S04]  /*5630*/  UISETP.NE.AND UP0, UPT, UR4, 0x3, UPT ;  /* 0x000000030400788c */ /* 0x000fe8000bf05270 */
[----:B------:R-:W-:Y:S06]  /*5640*/  USEL UR5, URZ, 0x1, UP0 ;  /* 0x00000001ff057887 */ /* 0x000fec0008000000 */
[----:B------:R-:W-:Y:S01]  /*5650*/  LOP3.LUT R15, R15, UR5, RZ, 0x3c, !PT ;  /* 0x000000050f0f7c12 */ /* 0x000fe2000f8e3cff */
[----:B-1----:R-:W-:Y:S01]  /*5660*/  USEL UR12, UR4, URZ, UP0 ;  /* 0x000000ff040c7287 */ /* 0x002fe20008000000 */
[----:B------:R-:W-:Y:S11]  /*5670*/  BRA.U UP1, `(.L_x_86) ;  /* 0xfffffff101f07547 */ /* 0x000ff6000b83ffff */
[----:B------:R-:W-:Y:S01]  /*5680*/  UIADD3 UR24, UPT, UPT, UR24, 0x48, URZ ;  /* 0x0000004818187890 */ /* 0x000fe2000fffe0ff */
[----:B----4-:R-:W-:-:S03]  /*5690*/  SHF.L.U32 R2, R15, 0x1f, RZ ;  /* 0x0000001f0f027819 */ /* 0x010fc600000006ff */
[----:B------:R-:W-:-:S09]  /*56a0*/  ULEA UR4, UR12, UR24, 0x3 ;  /* 0x000000180c047291 */ /* 0x000fd2000f8e18ff */
[----:B------:R-:W1:Y:S02]  /*56b0*/  SYNCS.PHASECHK.TRANS64.TRYWAIT P0, [UR4], R2 ;  /* 0x00000002ff0075a7 */ /* 0x000e640008001104 */
[----:B-1----:R-:W-:Y:S05]  /*56c0*/  @!P0 BRA `(.L_x_87) ;  /* 0x0000002c00bc8947 */ /* 0x002fea0003800000 */
.L_x_157:
        /* <DEDUP_REMOVED lines=9> */
.L_x_159:
        /* <DEDUP_REMOVED lines=8> */
.L_x_89:
[----:B-1----:R1:W2:Y:S02]  /*57e0*/  SYNCS.PHASECHK.TRANS64.TRYWAIT P0, [R0+URZ], R2 ;  /* 0x00000002000075a7 */ /* 0x0022a400080011ff */
[----:B--2---:R-:W-:Y:S05]  /*57f0*/  @!P0 NANOSLEEP.SYNCS 0x989680 ;  /* 0x009896800000895d */ /* 0x004fea0003900000 */
[----:B------:R-:W2:Y:S02]  /*5800*/  @!P0 SYNCS.PHASECHK.TRANS64 P0, [R0+URZ], R2 ;  /* 0x00000002000085a7 */ /* 0x000ea400080010ff */
[----:B--2---:R-:W-:Y:S05]  /*5810*/  @P0 EXIT ;  /* 0x000000000000094d */ /* 0x004fea0003800000 */
[----:B------:R-:W-:Y:S05]  /*5820*/  BRA `(.L_x_89) ;  /* 0xfffffffc00ec7947 */ /* 0x000fea000383ffff */
.L_x_77:
[----:B------:R-:W-:-:S06]  /*5830*/  UISETP.GE.AND UP0, UPT, UR22, 0x4, UPT ;  /* 0x000000041600788c */ /* 0x000fcc000bf06270 */
[----:B------:R-:W-:-:S13]  /*5840*/  PLOP3.LUT P0, PT, PT, PT, UP0, 0x80, 0x8 ;  /* 0x000000000008781c */ /* 0x000fda0003f0f008 */
[----:B------:R-:W-:Y:S05]  /*5850*/  @!P0 EXIT ;  /* 0x000000000000894d */ /* 0x000fea0003800000 */
[----:B------:R-:W-:Y:S01]  /*5860*/  BAR.SYNC.DEFER_BLOCKING 0x6, 0xa0 ;  /* 0x0182800000007b1d */ /* 0x000fe20000010000 */
[C---:B------:R-:W-:Y:S01]  /*5870*/  IMAD.SHL.U32 R4, R63.reuse, 0x20, RZ ;  /* 0x000000203f047824 */ /* 0x040fe200078e00ff */
[C---:B------:R-:W-:Y:S01]  /*5880*/  R2P PR, R63.reuse, 0x6 ;  /* 0x000000063f007804 */ /* 0x040fe20000000000 */
[C---:B------:R-:W-:Y:S01]  /*5890*/  IMAD.SHL.U32 R2, R63.reuse, 0x4, RZ ;  /* 0x000000043f027824 */ /* 0x040fe200078e00ff */
[----:B------:R-:W-:Y:S01]  /*58a0*/  CS2R R58, SRZ ;  /* 0x00000000003a7805 */ /* 0x000fe2000001ff00 */
[C---:B------:R-:W-:Y:S01]  /*58b0*/  IMAD.U32 R23, R63.reuse, 0x10000, RZ ;  /* 0x000100003f177824 */ /* 0x040fe200078e00ff */
[----:B------:R-:W-:Y:S01]  /*58c0*/  UMOV UR43, 0x400 ;  /* 0x00000400002b7882 */ /* 0x000fe20000000000 */
[----:B------:R-:W1:Y:S01]  /*58d0*/  LDCU.64 UR4, c[0x0][0x890] ;  /* 0x00011200ff0477ac */ /* 0x000e620008000a00 */
[----:B------:R-:W2:Y:S01]  /*58e0*/  LDC.64 R50, c[0x0][0x8b0] ;  /* 0x00022c00ff327b82 */ /* 0x000ea20000000a00 */
[C---:B------:R-:W-:Y:S01]  /*58f0*/  LOP3.LUT R3, R4.reuse, 0xe0, RZ, 0xc0, !PT ;  /* 0x000000e004037812 */ /* 0x040fe200078ec0ff */
[----:B------:R-:W-:Y:S01]  /*5900*/  IMAD.SHL.U32 R27, R63, 0x10, RZ ;  /* 0x000000103f1b7824 */ /* 0x000fe200078e00ff */
[----:B------:R-:W-:Y:S01]  /*5910*/  ULEA UR43, UR54, UR43, 0x18 ;  /* 0x0000002b362b7291 */ /* 0x000fe2000f8ec0ff */
[----:B------:R-:W-:Y:S01]  /*5920*/  LOP3.LUT R4, R4, 0x100, RZ, 0xc0, !PT ;  /* 0x0000010004047812 */ /* 0x000fe200078ec0ff */
[----:B------:R-:W-:Y:S01]  /*5930*/  IMAD.MOV.U32 R62, RZ, RZ, 0x8 ;  /* 0x00000008ff3e7424 */ /* 0x000fe200078e00ff */
[----:B------:R-:W-:Y:S01]  /*5940*/  LOP3.LUT R2, R3, 0x1c, R2, 0xf8, !PT ;  /* 0x0000001c03027812 */ /* 0x000fe200078ef802 */
[----:B------:R-:W-:Y:S01]  /*5950*/  IMAD.MOV.U32 R61, RZ, RZ, 0x10 ;  /* 0x00000010ff3d7424 */ /* 0x000fe200078e00ff */
[----:B------:R-:W3:Y:S01]  /*5960*/  LDC.64 R48, c[0x0][0x8a8] ;  /* 0x00022a00ff307b82 */ /* 0x000ee20000000a00 */
[----:B------:R-:W-:Y:S01]  /*5970*/  SHF.R.U32.HI R3, RZ, 0x2, R63 ;  /* 0x00000002ff037819 */ /* 0x000fe2000001163f */
[----:B------:R-:W-:Y:S01]  /*5980*/  IMAD.MOV.U32 R22, RZ, RZ, RZ ;  /* 0x000000ffff167224 */ /* 0x000fe200078e00ff */
[----:B------:R-:W-:Y:S01]  /*5990*/  LOP3.LUT R23, R23, 0x600000, RZ, 0xc0, !PT ;  /* 0x0060000017177812 */ /* 0x000fe200078ec0ff */
[----:B------:R-:W-:Y:S01]  /*59a0*/  IMAD.MOV.U32 R60, RZ, RZ, RZ ;  /* 0x000000ffff3c7224 */ /* 0x000fe200078e00ff */
[----:B------:R-:W-:Y:S01]  /*59b0*/  LOP3.LUT R27, R4, 0x600, R27, 0xf8, !PT ;  /* 0x00000600041b7812 */ /* 0x000fe200078ef81b */
[----:B------:R-:W4:Y:S01]  /*59c0*/  LDCU UR61, c[0x0][0x370] ;  /* 0x00006e00ff3d77ac */ /* 0x000f220008000800 */
[----:B------:R-:W-:Y:S01]  /*59d0*/  LOP3.LUT R2, R2, 0x4, R3, 0x78, !PT ;  /* 0x0000000402027812 */ /* 0x000fe200078e7803 */
[----:B------:R-:W4:Y:S01]  /*59e0*/  LDS R0, [UR43+0x120] ;  /* 0x0001202bff007984 */ /* 0x000f220008000800 */
[----:B-1----:R-:W-:Y:S01]  /*59f0*/  IMAD.U32 R65, RZ, RZ, UR4 ;  /* 0x00000004ff417e24 */ /* 0x002fe2000f8e00ff */
[----:B------:R-:W-:Y:S01]  /*5a00*/  UIADD3 UR4, UPT, UPT, UR43, 0x400, URZ ;  /* 0x000004002b047890 */ /* 0x000fe2000fffe0ff */
[----:B------:R-:W-:Y:S01]  /*5a10*/  LOP3.LUT R27, R27, R2, RZ, 0xfc, !PT ;  /* 0x000000021b1b7212 */ /* 0x000fe200078efcff */
[----:B------:R-:W-:Y:S01]  /*5a20*/  IMAD.U32 R64, RZ, RZ, UR5 ;  /* 0x00000005ff407e24 */ /* 0x000fe2000f8e00ff */
[----:B------:R-:W-:Y:S01]  /*5a30*/  LOP3.LUT R63, R63, 0x60, RZ, 0xc0, !PT ;  /* 0x000000603f3f7812 */ /* 0x000fe200078ec0ff */
[----:B------:R-:W1:Y:S01]  /*5a40*/  LDCU UR42, c[0x0][0xb0c] ;  /* 0x00016180ff2a77ac */ /* 0x000e620008000800 */
[----:B------:R-:W-:Y:S01]  /*5a50*/  SEL R62, R62, 0xfffffff8, !P1 ;  /* 0xfffffff83e3e7807 */ /* 0x000fe20004800000 */
[----:B------:R-:W-:Y:S01]  /*5a60*/  IMAD.U32 R67, RZ, RZ, UR4 ;  /* 0x00000004ff437e24 */ /* 0x000fe2000f8e00ff */
[----:B------:R-:W-:Y:S01]  /*5a70*/  SEL R61, R61, 0xfffffff0, !P2 ;  /* 0xfffffff03d3d7807 */ /* 0x000fe20005000000 */
[----:B------:R-:W1:Y:S01]  /*5a80*/  LDCU UR38, c[0x0][0xb30] ;  /* 0x00016600ff2677ac */ /* 0x000e620008000800 */
[----:B------:R-:W1:Y:S01]  /*5a90*/  LDCU.64 UR62, c[0x0][0x888] ;  /* 0x00011100ff3e77ac */ /* 0x000e620008000a00 */
[----:B------:R-:W1:Y:S01]  /*5aa0*/  LDCU.64 UR40, c[0x0][0xb28] ;  /* 0x00016500ff2877ac */ /* 0x000e620008000a00 */
[----:B------:R-:W1:Y:S01]  /*5ab0*/  LDCU.128 UR56, c[0x0][0xb10] ;  /* 0x00016200ff3877ac */ /* 0x000e620008000c00 */
[----:B------:R-:W1:Y:S01]  /*5ac0*/  LDCU UR55, c[0x0][0x374] ;  /* 0x00006e80ff3777ac */ /* 0x000e620008000800 */
[----:B------:R-:W-:Y:S01]  /*5ad0*/  UMOV UR53, 0x1 ;  /* 0x0000000100357882 */ /* 0x000fe20000000000 */
[----:B------:R-:W-:Y:S01]  /*5ae0*/  UMOV UR45, URZ ;  /* 0x000000ff002d7c82 */ /* 0x000fe20008000000 */
[----:B------:R-:W-:Y:S01]  /*5af0*/  UMOV UR52, URZ ;  /* 0x000000ff00347c82 */ /* 0x000fe20008000000 */
[----:B------:R-:W-:Y:S01]  /*5b00*/  UMOV UR47, URZ ;  /* 0x000000ff002f7c82 */ /* 0x000fe20008000000 */
[----:B-1234-:R-:W-:-:S07]  /*5b10*/  IMAD.IADD R23, R0, 0x1, R23 ;  /* 0x0000000100177824 */ /* 0x01efce00078e0217 */
.L_x_120:
[C---:B------:R-:W-:Y:S02]  /*5b20*/  LEA R0, R58.reuse, UR43, 0x3 ;  /* 0x0000002b3a007c11 */ /* 0x040fe4000f8e18ff */
[----:B------:R-:W-:Y:S02]  /*5b30*/  SHF.L.U32 R2, R59, 0x1f, RZ ;  /* 0x0000001f3b027819 */ /* 0x000fe400000006ff */
[----:B------:R-:W-:Y:S02]  /*5b40*/  LEA R4, R58, UR43, 0x4 ;  /* 0x0000002b3a047c11 */ /* 0x000fe4000f8e20ff */
[----:B------:R-:W1:Y:S02]  /*5b50*/  SYNCS.PHASECHK.TRANS64.TRYWAIT P0, [R0+URZ+0x70], R2 ;  /* 0x00007002000075a7 */ /* 0x000e6400080011ff */
[----:B-1----:R-:W-:Y:S05]  /*5b60*/  @!P0 BRA `(.L_x_90) ;  /* 0x0000002800c48947 */ /* 0x002fea0003800000 */
.L_x_160:
[----:B------:R-:W-:Y:S01]  /*5b70*/  R2UR UR7, R66 ;  /* 0x00000000420772ca */ /* 0x000fe200000e0000 */
[----:B------:R-:W2:Y:S01]  /*5b80*/  LDS.128 R4, [R4+0x100] ;  /* 0x0001000004047984 */ /* 0x000ea20000000c00 */
[----:B-1----:R-:W-:Y:S01]  /*5b90*/  VIADD R0, R0, 0x80 ;  /* 0x0000008000007836 */ /* 0x002fe20000000000 */
[----:B------:R-:W-:Y:S04]  /*5ba0*/  UISETP.GE.AND UP0, UPT, UR39, 0x1, UPT ;  /* 0x000000012700788c */ /* 0x000fe8000bf06270 */
[----:B------:R-:W-:Y:S01]  /*5bb0*/  PRMT R0, RZ, 0x654, R0 ;  /* 0x00000654ff007816 */ /* 0x000fe20000000000 */
[----:B------:R-:W-:Y:S01]  /*5bc0*/  @!PT LDS RZ, [RZ] ;  /* 0x00000000fffff984 */ /* 0x000fe20000000800 */
[----:B------:R-:W-:Y:S01]  /*5bd0*/  @!PT LDS RZ, [RZ] ;  /* 0x00000000fffff984 */ /* 0x000fe20000000800 */
[----:B------:R-:W-:Y:S01]  /*5be0*/  @!PT LDS RZ, [RZ] ;  /* 0x00000000fffff984 */ /* 0x000fe20000000800 */
[----:B------:R-:W-:Y:S01]  /*5bf0*/  @!PT LDS RZ, [RZ] ;  /* 0x00000000fffff984 */ /* 0x000fe20000000800 */
[----:B------:R1:W-:Y:S06]  /*5c00*/  MEMBAR.ALL.CTA ;  /* 0x0000000000007992 */ /* 0x0003ec0000008000 */
[----:B-1----:R-:W1:Y:S02]  /*5c10*/  FENCE.VIEW.ASYNC.S ;  /* 0x00000000000073c6 */ /* 0x002e640000000000 */
[----:B-1----:R1:W-:Y:S01]  /*5c20*/  SYNCS.ARRIVE.TRANS64.RED.A1T0 RZ, [R0+URZ], RZ ;  /* 0x000000ff00ff79a7 */ /* 0x0023e200081004ff */
[----:B--2---:R-:W-:Y:S11]  /*5c30*/  LOP3.LUT P0, RZ, R6, 0x1, RZ, 0xc0, !PT ;  /* 0x0000000106ff7812 */ /* 0x004ff6000780c0ff */
[----:B------:R-:W-:Y:S02]  /*5c40*/  @!UPT UIADD3 URZ, UPT, UPT, URZ, URZ, URZ ;  /* 0x000000fffffff290 */ /* 0x000fe4000fffe0ff */
[----:B------:R-:W-:Y:S01]  /*5c50*/  VOTEU.ANY UP1, P0 ;  /* 0x0000000000ff7886 */ /* 0x000fe20000020100 */
[----:B------:R-:W-:Y:S01]  /*5c60*/  PLOP3.LUT P0, PT, PT, PT, UP1, 0x80, 0x8 ;  /* 0x000000000008781c */ /* 0x000fe20003f0f018 */
[----:B------:R-:W-:Y:S06]  /*5c70*/  UP2UR UR4, UPR, URZ, 0x2 ;  /* 0x00000002ff047883 */ /* 0x000fec0008000000 */
[----:B------:R-:W-:Y:S06]  /*5c80*/  IMAD.U32 R68, RZ, RZ, UR4 ;  /* 0x00000004ff447e24 */ /* 0x000fec000f8e00ff */
[----:B------:R-:W-:Y:S02]  /*5c90*/  @P0 SHF.R.U32.HI R2, RZ, 0x10, R5 ;  /* 0x00000010ff020819 */ /* 0x000fe40000011605 */
[----:B------:R-:W-:Y:S02]  /*5ca0*/  @P0 MOV R3, R4 ;  /* 0x0000000400030202 */ /* 0x000fe40000000f00 */
[----:B------:R-:W-:Y:S02]  /*5cb0*/  @P0 R2UR UR4, R2 ;  /* 0x00000000020402ca */ /* 0x000fe400000e0000 */
[----:B------:R-:W-:Y:S02]  /*5cc0*/  @P0 LOP3.LUT R4, R5, 0xffff, RZ, 0xc0, !PT ;  /* 0x0000ffff05040812 */ /* 0x000fe400078ec0ff */
[----:B------:R-:W-:Y:S02]  /*5cd0*/  @P0 R2UR UR6, R3 ;  /* 0x00000000030602ca */ /* 0x000fe400000e0000 */
[----:B------:R-:W-:Y:S07]  /*5ce0*/  @P0 R2UR UR5, R4 ;  /* 0x00000000040502ca */ /* 0x000fee00000e0000 */
[----:B------:R-:W-:Y:S02]  /*5cf0*/  @UP1 UMOV UR7, UR4 ;  /* 0x0000000400071c82 */ /* 0x000fe40008000000 */
[----:B------:R-:W-:Y:S02]  /*5d00*/  IMAD.U32 R66, RZ, RZ, UR7 ;  /* 0x00000007ff427e24 */ /* 0x000fe4000f8e00ff */
[----:B------:R-:W-:Y:S02]  /*5d10*/  @UP1 UMOV UR37, UR6 ;  /* 0x0000000600251c82 */ /* 0x000fe40008000000 */
[----:B------:R-:W-:Y:S01]  /*5d20*/  @UP1 UMOV UR36, UR5 ;  /* 0x0000000500241c82 */ /* 0x000fe20008000000 */
[----:B-1----:R-:W-:Y:S05]  /*5d30*/  BRA.U !UP0, `(.L_x_91) ;  /* 0x0000000108cc7547 */ /* 0x002fea000b800000 */
[----:B------:R-:W1:Y:S01]  /*5d40*/  LDCU UR12, c[0x0][0xb20] ;  /* 0x00016400ff0c77ac */ /* 0x000e620008000800 */
[----:B------:R-:W-:Y:S02]  /*5d50*/  UIMAD.WIDE.U32 UR4, UR55, UR59, URZ ;  /* 0x0000003b370472a5 */ /* 0x000fe4000f8e00ff */
[----:B------:R-:W-:Y:S02]  /*5d60*/  UIMAD.WIDE.U32 UR6, UR61, UR56, URZ ;  /* 0x000000383d0672a5 */ /* 0x000fe4000f8e00ff */
[----:B------:R-:W-:Y:S02]  /*5d70*/  UISETP.NE.AND UP0, UPT, UR58, 0x1, UPT ;  /* 0x000000013a00788c */ /* 0x000fe4000bf05270 */
[----:B------:R-:W-:Y:S02]  /*5d80*/  UIMAD.WIDE.U32 UR8, UR36, UR59, URZ ;  /* 0x0000003b240872a5 */ /* 0x000fe4000f8e00ff */
[----:B------:R-:W-:Y:S02]  /*5d90*/  UIMAD.WIDE.U32 UR10, UR37, UR56, URZ ;  /* 0x00000038250a72a5 */ /* 0x000fe4000f8e00ff */
[----:B------:R-:W-:Y:S02]  /*5da0*/  UISETP.NE.AND UP1, UPT, UR42, 0x1, UPT ;  /* 0x000000012a00788c */ /* 0x000fe4000bf25270 */
[----:B------:R-:W-:Y:S01]  /*5db0*/  UISETP.NE.AND UP2, UPT, UR39, 0x1, UPT ;  /* 0x000000012700788c */ /* 0x000fe2000bf45270 */
[----:B------:R-:W-:Y:S02]  /*5dc0*/  UMOV UR4, UR5 ;  /* 0x0000000500047c82 */ /* 0x000fe40008000000 */
[----:B-1----:R-:W-:Y:S03]  /*5dd0*/  USHF.R.U32.HI UR5, URZ, UR12, UR4 ;  /* 0x0000000cff057299 */ /* 0x002fe60008011604 */
[----:B------:R-:W-:Y:S02]  /*5de0*/  UMOV UR4, UR7 ;  /* 0x0000000700047c82 */ /* 0x000fe40008000000 */
[----:B------:R-:W-:Y:S02]  /*5df0*/  USHF.R.U32.HI UR7, URZ, UR57, UR4 ;  /* 0x00000039ff077299 */ /* 0x000fe40008011604 */
[----:B------:R-:W-:Y:S02]  /*5e00*/  USEL UR4, UR55, UR5, !UP0 ;  /* 0x0000000537047287 */ /* 0x000fe4000c000000 */
[----:B------:R-:W-:Y:S01]  /*5e10*/  USEL UR7, UR61, UR7, !UP1 ;  /* 0x000000073d077287 */ /* 0x000fe2000c800000 */
[----:B------:R-:W-:Y:S01]  /*5e20*/  UMOV UR5, UR9 ;  /* 0x0000000900057c82 */ /* 0x000fe20008000000 */
[----:B------:R-:W-:Y:S02]  /*5e30*/  UIMAD.WIDE.U32 UR8, UR4, UR40, URZ ;  /* 0x00000028040872a5 */ /* 0x000fe4000f8e00ff */
[----:B------:R-:W-:Y:S03]  /*5e40*/  USHF.R.U32.HI UR6, URZ, UR12, UR5 ;  /* 0x0000000cff067299 */ /* 0x000fe60008011605 */
[----:B------:R-:W-:Y:S01]  /*5e50*/  UMOV UR5, UR11 ;  /* 0x0000000b00057c82 */ /* 0x000fe20008000000 */
[----:B------:R-:W-:Y:S02]  /*5e60*/  UIMAD.WIDE.U32 UR10, UR7, UR40, URZ ;  /* 0x00000028070a72a5 */ /* 0x000fe4000f8e00ff */
[----:B------:R-:W-:Y:S02]  /*5e70*/  USHF.R.U32.HI UR12, URZ, UR57, UR5 ;  /* 0x00000039ff0c7299 */ /* 0x000fe40008011605 */
[----:B------:R-:W-:Y:S01]  /*5e80*/  USEL UR6, UR36, UR6, !UP0 ;  /* 0x0000000624067287 */ /* 0x000fe2000c000000 */
[----:B------:R-:W-:Y:S02]  /*5e90*/  UMOV UR5, UR9 ;  /* 0x0000000900057c82 */ /* 0x000fe40008000000 */
[----:B------:R-:W-:Y:S01]  /*5ea0*/  UMOV UR10, UR11 ;  /* 0x0000000b000a7c82 */ /* 0x000fe20008000000 */
[----:B------:R-:W-:Y:S02]  /*5eb0*/  @UP2 USHF.R.U32.HI UR4, URZ, UR41, UR5 ;  /* 0x00000029ff042299 */ /* 0x000fe40008011605 */
[----:B------:R-:W-:Y:S02]  /*5ec0*/  @UP2 USHF.R.U32.HI UR7, URZ, UR41, UR10 ;  /* 0x00000029ff072299 */ /* 0x000fe4000801160a */
[----:B------:R-:W-:Y:S02]  /*5ed0*/  UIMAD UR4, UR39, UR4, URZ ;  /* 0x00000004270472a4 */ /* 0x000fe4000f8e02ff */
[----:B------:R-:W-:Y:S02]  /*5ee0*/  UIMAD.WIDE.U32 UR10, UR6, UR40, URZ ;  /* 0x00000028060a72a5 */ /* 0x000fe4000f8e00ff */
[----:B------:R-:W-:Y:S02]  /*5ef0*/  USEL UR5, UR37, UR12, !UP1 ;  /* 0x0000000c25057287 */ /* 0x000fe4000c800000 */
[----:B------:R-:W-:Y:S02]  /*5f00*/  UIMAD UR8, UR39, UR7, URZ ;  /* 0x00000007270872a4 */ /* 0x000fe4000f8e02ff */
[----:B------:R-:W-:Y:S03]  /*5f10*/  UISETP.GE.AND UP0, UPT, UR6, UR4, UPT ;  /* 0x000000040600728c */ /* 0x000fe6000bf06270 */
[----:B------:R-:W-:Y:S01]  /*5f20*/  UMOV UR4, UR11 ;  /* 0x0000000b00047c82 */ /* 0x000fe20008000000 */
[----:B------:R-:W-:Y:S02]  /*5f30*/  UISETP.GE.OR UP0, UPT, UR5, UR8, UP0 ;  /* 0x000000080500728c */ /* 0x000fe40008706670 */
[----:B------:R-:W-:Y:S02]  /*5f40*/  USHF.R.U32.HI UR4, URZ, UR41, UR4 ;  /* 0x00000029ff047299 */ /* 0x000fe40008011604 */
[----:B------:R-:W-:Y:S02]  /*5f50*/  UIMAD.WIDE.U32 UR8, UR5, UR40, URZ ;  /* 0x00000028050872a5 */ /* 0x000fe4000f8e00ff */
[----:B------:R-:W-:Y:S02]  /*5f60*/  USEL UR11, UR6, UR4, !UP2 ;  /* 0x00000004060b7287 */ /* 0x000fe4000d000000 */
[----:B------:R-:W-:Y:S02]  /*5f70*/  UIADD3 UR8, UPT, UPT, -UR5, URZ, URZ ;  /* 0x000000ff05087290 */ /* 0x000fe4000fffe1ff */
[----:B------:R-:W-:Y:S01]  /*5f80*/  UIADD3 UR10, UPT, UPT, -UR11, URZ, URZ ;  /* 0x000000ff0b0a7290 */ /* 0x000fe2000fffe1ff */
[----:B------:R-:W-:Y:S01]  /*5f90*/  @!UP0 UMOV UR4, UR9 ;  /* 0x0000000900048c82 */ /* 0x000fe20008000000 */
[----:B------:R-:W-:Y:S02]  /*5fa0*/  UIADD3 UR9, UPT, UPT, -UR6, URZ, URZ ;  /* 0x000000ff06097290 */ /* 0x000fe4000fffe1ff */
[----:B------:R-:W-:Y:S02]  /*5fb0*/  @!UP0 USHF.R.U32.HI UR4, URZ, UR41, UR4 ;  /* 0x00000029ff048299 */ /* 0x000fe40008011604 */
[----:B------:R-:W-:Y:S02]  /*5fc0*/  UIMAD UR10, UR39, UR10, UR6 ;  /* 0x0000000a270a72a4 */ /* 0x000fe4000f8e0206 */
[----:B------:R-:W-:Y:S04]  /*5fd0*/  @!UP0 USEL UR4, UR5, UR4, !UP2 ;  /* 0x0000000405048287 */ /* 0x000fe8000d000000 */
[----:B------:R-:W-:Y:S02]  /*5fe0*/  @!UP0 UIMAD UR10, UR7, UR10, UR4 ;  /* 0x0000000a070a82a4 */ /* 0x000fe4000f8e0204 */
[----:B------:R-:W-:Y:S02]  /*5ff0*/  @!UP0 UIADD3 UR11, UPT, UPT, UR11, -UR4, URZ ;  /* 0x800000040b0b8290 */ /* 0x000fe4000fffe0ff */
[----:B------:R-:W-:Y:S02]  /*6000*/  UIMAD UR7, UR42, UR8, UR37 ;  /* 0x000000082a0772a4 */ /* 0x000fe4000f8e0225 */
[----:B------:R-:W-:Y:S02]  /*6010*/  @!UP0 UIMAD UR6, UR11, UR39, UR5 ;  /* 0x000000270b0682a4 */ /* 0x000fe4000f8e0205 */
[----:B------:R-:W-:Y:S01]  /*6020*/  UIMAD UR4, UR58, UR9, UR36 ;  /* 0x000000093a0472a4 */ /* 0x000fe2000f8e0224 */
[----:B------:R-:W-:Y:S02]  /*6030*/  @!UP0 UMOV UR5, UR10 ;  /* 0x0000000a00058c82 */ /* 0x000fe40008000000 */
[----:B------:R-:W-:Y:S02]  /*6040*/  UIMAD UR37, UR5, UR42, UR7 ;  /* 0x0000002a052572a4 */ /* 0x000fe4000f8e0207 */
[----:B------:R-:W-:Y:S11]  /*6050*/  UIMAD UR36, UR6, UR58, UR4 ;  /* 0x0000003a062472a4 */ /* 0x000ff6000f8e0204 */
[----:B------:R-:W-:Y:S01]  /*6060*/  @!UPT UIADD3 URZ, UPT, UPT, URZ, URZ, URZ ;  /* 0x000000fffffff290 */ /* 0x000fe2000fffe0ff */
.L_x_91:
[----:B------:R-:W-:Y:S01]  /*6070*/  UISETP.NE.AND UP0, UPT, UR38, 0x1, UPT ;  /* 0x000000012600788c */ /* 0x000fe2000bf05270 */
[----:B------:R-:W-:Y:S01]  /*6080*/  R2UR UR11, R67 ;  /* 0x00000000430b72ca */ /* 0x000fe200000e0000 */
[----:B------:R-:W-:Y:S01]  /*6090*/  USHF.L.U32 UR50, UR25, 0x6, URZ ;  /* 0x0000000619327899 */ /* 0x000fe200080006ff */
[----:B------:R-:W-:Y:S01]  /*60a0*/  IADD3 R58, PT, PT, R58, 0x1, RZ ;  /* 0x000000013a3a7810 */ /* 0x000fe20007ffe0ff */
[----:B------:R-:W-:Y:S07]  /*60b0*/  USHF.L.U32 UR49, UR27, 0x6, URZ ;  /* 0x000000061b317899 */ /* 0x000fee00080006ff */
[----:B------:R-:W1:Y:S01]  /*60c0*/  @!UP0 LDCU.128 UR12, c[0x0][0xb10] ;  /* 0x00016200ff0c87ac */ /* 0x000e620008000c00 */
[----:B------:R-:W2:Y:S01]  /*60d0*/  @!UP0 LDCU UR5, c[0x0][0xb0c] ;  /* 0x00016180ff0587ac */ /* 0x000ea20008000800 */
[----:B------:R-:W3:Y:S01]  /*60e0*/  @!UP0 LDCU UR10, c[0x0][0xb20] ;  /* 0x00016400ff0a87ac */ /* 0x000ee20008000800 */
[----:B-1----:R-:W-:Y:S02]  /*60f0*/  UIMAD.WIDE.U32 UR8, UR37, UR12, URZ ;  /* 0x0000000c250872a5 */ /* 0x002fe4000f8e00ff */
[----:B------:R-:W-:Y:S02]  /*6100*/  UIMAD.WIDE.U32 UR6, UR36, UR15, URZ ;  /* 0x0000000f240672a5 */ /* 0x000fe4000f8e00ff */
[----:B------:R-:W-:Y:S03]  /*6110*/  @!UP0 UISETP.NE.AND UP1, UPT, UR14, 0x1, UPT ;  /* 0x000000010e00888c */ /* 0x000fe6000bf25270 */
[----:B------:R-:W-:Y:S01]  /*6120*/  @!UP0 UMOV UR4, UR9 ;  /* 0x0000000900048c82 */ /* 0x000fe20008000000 */
[----:B--2---:R-:W-:Y:S02]  /*6130*/  @!UP0 UISETP.NE.AND UP2, UPT, UR5, 0x1, UPT ;  /* 0x000000010500888c */ /* 0x004fe4000bf45270 */
[----:B------:R-:W-:Y:S01]  /*6140*/  @!UP0 USHF.R.U32.HI UR4, URZ, UR13, UR4 ;  /* 0x0000000dff048299 */ /* 0x000fe20008011604 */
[----:B------:R-:W-:Y:S02]  /*6150*/  @!UP0 UMOV UR6, UR7 ;  /* 0x0000000700068c82 */ /* 0x000fe40008000000 */
[----:B---3--:R-:W-:Y:S02]  /*6160*/  @!UP0 USHF.R.U32.HI UR6, URZ, UR10, UR6 ;  /* 0x0000000aff068299 */ /* 0x008fe40008011606 */
[----:B------:R-:W-:Y:S02]  /*6170*/  @!UP0 USEL UR7, UR37, UR4, !UP2 ;  /* 0x0000000425078287 */ /* 0x000fe4000d000000 */
[----:B------:R-:W-:Y:S04]  /*6180*/  @!UP0 USEL UR6, UR36, UR6, !UP1 ;  /* 0x0000000624068287 */ /* 0x000fe8000c800000 */
[----:B------:R-:W-:Y:S02]  /*6190*/  @!UP0 UIADD3 UR4, UPT, UPT, -UR7, UR6, URZ ;  /* 0x0000000607048290 */ /* 0x000fe4000fffe1ff */
[----:B------:R-:W-:Y:S02]  /*61a0*/  @!UP0 UIADD3 UR6, UPT, UPT, UR7, -UR6, URZ ;  /* 0x8000000607068290 */ /* 0x000fe4000fffe0ff */
[----:B------:R-:W-:Y:S02]  /*61b0*/  @!UP0 UIMAD UR37, UR4, UR5, UR37 ;  /* 0x00000005042582a4 */ /* 0x000fe4000f8e0225 */
[----:B------:R-:W-:Y:S02]  /*61c0*/  @!UP0 UIMAD UR36, UR6, UR14, UR36 ;  /* 0x0000000e062482a4 */ /* 0x000fe4000f8e0224 */
[----:B------:R-:W-:Y:S09]  /*61d0*/  ULOP3.LUT UP0, URZ, UR11, 0x3f0, URZ, 0xc0, !UPT ;  /* 0x000003f00bff7892 */ /* 0x000ff2000f80c0ff */
[----:B------:R-:W-:Y:S05]  /*61e0*/  BRA.U !UP0, `(.L_x_92) ;  /* 0x00000001087c7547 */ /* 0x000fea000b800000 */
[----:B------:R-:W1:Y:S01]  /*61f0*/  LDCU.64 UR8, c[0x4][0x80] ;  /* 0x01001000ff0877ac */ /* 0x000e620008000a00 */
[----:B------:R-:W-:Y:S01]  /*6200*/  MOV R2, 0x0 ;  /* 0x0000000000027802 */ /* 0x000fe20000000f00 */
[----:B------:R-:W-:Y:S02]  /*6210*/  HFMA2 R12, -RZ, RZ, 0, 5.9604644775390625e-08 ;  /* 0x00000001ff0c7431 */ /* 0x000fe400000001ff */
[----:B------:R-:W-:Y:S01]  /*6220*/  IMAD.MOV.U32 R8, RZ, RZ, 0x70 ;  /* 0x00000070ff087424 */ /* 0x000fe200078e00ff */
[----:B------:R2:W3:Y:S01]  /*6230*/  LDC.64 R14, c[0x4][R2] ;  /* 0x01000000020e7b82 */ /* 0x0004e20000000a00 */
[----:B------:R-:W4:Y:S01]  /*6240*/  LDCU.64 UR6, c[0x4][0x88] ;  /* 0x01001100ff0677ac */ /* 0x000f220008000a00 */
[----:B------:R-:W-:Y:S01]  /*6250*/  IMAD.MOV.U32 R13, RZ, RZ, RZ ;  /* 0x000000ffff0d7224 */ /* 0x000fe200078e00ff */
[----:B------:R-:W2:Y:S01]  /*6260*/  LDCU.64 UR4, c[0x4][0x8] ;  /* 0x01000100ff0477ac */ /* 0x000ea20008000a00 */
[----:B-1----:R-:W-:Y:S01]  /*6270*/  MOV R5, UR9 ;  /* 0x0000000900057c02 */ /* 0x002fe20008000f00 */
[----:B------:R-:W-:Y:S01]  /*6280*/  IMAD.U32 R4, RZ, RZ, UR8 ;  /* 0x00000008ff047e24 */ /* 0x000fe2000f8e00ff */
[----:B----4-:R-:W-:Y:S01]  /*6290*/  MOV R7, UR7 ;  /* 0x0000000700077c02 */ /* 0x010fe20008000f00 */
[----:B------:R-:W-:Y:S01]  /*62a0*/  IMAD.U32 R6, RZ, RZ, UR6 ;  /* 0x00000006ff067e24 */ /* 0x000fe2000f8e00ff */
[----:B--2---:R-:W-:Y:S01]  /*62b0*/  MOV R11, UR5 ;  /* 0x00000005000b7c02 */ /* 0x004fe20008000f00 */
[----:B------:R-:W-:Y:S02]  /*62c0*/  IMAD.U32 R10, RZ, RZ, UR4 ;  /* 0x00000004ff0a7e24 */ /* 0x000fe4000f8e00ff */
[----:B------:R-:W-:Y:S07]  /*62d0*/  LEPC R20, `(.L_x_93) ;  /* 0x000000001014794e */ /* 0x000fee0000000000 */
[----:B---3-5:R-:W-:Y:S05]  /*62e0*/  CALL.ABS.NOINC R14 ;  /* 0x000000000e007343 */ /* 0x028fea0003c00000 */
.L_x_93:
[----:B------:R-:W1:Y:S01]  /*62f0*/  LDCU.64 UR8, c[0x4][0x80] ;  /* 0x01001000ff0877ac */ /* 0x000e620008000a00 */
[----:B------:R-:W2:Y:S01]  /*6300*/  LDC.64 R2, c[0x4][R2] ;  /* 0x0100000002027b82 */ /* 0x000ea20000000a00 */
[----:B------:R-:W-:Y:S02]  /*6310*/  HFMA2 R12, -RZ, RZ, 0, 5.9604644775390625e-08 ;  /* 0x00000001ff0c7431 */ /* 0x000fe400000001ff */
[----:B------:R-:W-:Y:S02]  /*6320*/  IMAD.MOV.U32 R8, RZ, RZ, 0x70 ;  /* 0x00000070ff087424 */ /* 0x000fe400078e00ff */
[----:B------:R-:W-:Y:S01]  /*6330*/  IMAD.MOV.U32 R13, RZ, RZ, RZ ;  /* 0x000000ffff0d7224 */ /* 0x000fe200078e00ff */
[----:B------:R-:W3:Y:S01]  /*6340*/  LDCU.64 UR6, c[0x4][0x88] ;  /* 0x01001100ff0677ac */ /* 0x000ee20008000a00 */
[----:B------:R-:W4:Y:S01]  /*6350*/  LDCU.64 UR4, c[0x4][0x8] ;  /* 0x01000100ff0477ac */ /* 0x000f220008000a00 */
[----:B-1----:R-:W-:Y:S02]  /*6360*/  MOV R4, UR8 ;  /* 0x0000000800047c02 */ /* 0x002fe40008000f00 */
[----:B------:R-:W-:Y:S02]  /*6370*/  MOV R5, UR9 ;  /* 0x0000000900057c02 */ /* 0x000fe40008000f00 */
[----:B---3--:R-:W-:Y:S01]  /*6380*/  MOV R7, UR7 ;  /* 0x0000000700077c02 */ /* 0x008fe20008000f00 */
[----:B------:R-:W-:Y:S01]  /*6390*/  IMAD.U32 R6, RZ, RZ, UR6 ;  /* 0x00000006ff067e24 */ /* 0x000fe2000f8e00ff */
[----:B----4-:R-:W-:Y:S01]  /*63a0*/  MOV R11, UR5 ;  /* 0x00000005000b7c02 */ /* 0x010fe20008000f00 */
[----:B------:R-:W-:Y:S02]  /*63b0*/  IMAD.U32 R10, RZ, RZ, UR4 ;  /* 0x00000004ff0a7e24 */ /* 0x000fe4000f8e00ff */
[----:B------:R-:W-:Y:S07]  /*63c0*/  LEPC R20, `(.L_x_92) ;  /* 0x000000001014794e */ /* 0x000fee0000000000 */
[----:B--2---:R-:W-:Y:S05]  /*63d0*/  CALL.ABS.NOINC R2 ;  /* 0x0000000002007343 */ /* 0x004fea0003c00000 */
.L_x_92:
[----:B------:R-:W-:Y:S02]  /*63e0*/  R2UR UR6, R56 ;  /* 0x00000000380672ca */ /* 0x000fe400000e0000 */
[----:B------:R-:W-:Y:S02]  /*63f0*/  R2UR UR5, R65 ;  /* 0x00000000410572ca */ /* 0x000fe400000e0000 */
[----:B------:R-:W-:Y:S02]  /*6400*/  R2UR UR4, R64 ;  /* 0x00000000400472ca */ /* 0x000fe400000e0000 */
[----:B------:R-:W-:Y:S02]  /*6410*/  ISETP.NE.U32.AND P4, PT, R50, RZ, PT ;  /* 0x000000ff3200720c */ /* 0x000fe40003f85070 */
[----:B------:R-:W-:Y:S02]  /*6420*/  ISETP.NE.U32.AND P2, PT, RZ, UR62, PT ;  /* 0x0000003eff007c0c */ /* 0x000fe4000bf45070 */
[----:B------:R-:W-:Y:S02]  /*6430*/  ISETP.NE.AND.EX P4, PT, R51, RZ, PT, P4 ;  /* 0x000000ff3300720c */ /* 0x000fe40003f85340 */
[----:B------:R-:W-:Y:S01]  /*6440*/  ISETP.NE.AND.EX P2, PT, RZ, UR63, PT, P2 ;  /* 0x0000003fff007c0c */ /* 0x000fe2000bf45320 */
[----:B------:R-:W-:Y:S02]  /*6450*/  UISETP.NE.AND UP2, UPT, UR6, URZ, UPT ;  /* 0x000000ff0600728c */ /* 0x000fe4000bf45270 */
[----:B------:R-:W-:Y:S04]  /*6460*/  UISETP.NE.U32.AND UP0, UPT, UR5, URZ, UPT ;  /* 0x000000ff0500728c */ /* 0x000fe8000bf05070 */
[----:B------:R-:W-:Y:S01]  /*6470*/  UISETP.NE.AND.EX UP1, UPT, UR4, URZ, UPT, UP0 ;  /* 0x000000ff0400728c */ /* 0x000fe2000bf25300 */
[----:B------:R-:W-:Y:S01]  /*6480*/  PLOP3.LUT P1, PT, PT, PT, UP2, 0x80, 0x8 ;  /* 0x000000000008781c */ /* 0x000fe20003f2f028 */
[----:B------:R-:W-:Y:S03]  /*6490*/  UPLOP3.LUT UP0, UPT, UPT, UPT, UPT, 0x40, 0x4 ;  /* 0x000000000004789c */ /* 0x000fe60003f0e870 */
[----:B------:R-:W-:Y:S06]  /*64a0*/  @UP2 UPLOP3.LUT UP0, UPT, UPT, UPT, UP1, 0x80, 0x8 ;  /* 0x000000000008289c */ /* 0x000fec0003f0f010 */
[----:B------:R-:W-:Y:S01]  /*64b0*/  PLOP3.LUT P0, PT, PT, PT, UP0, 0x80, 0x8 ;  /* 0x000000000008781c */ /* 0x000fe20003f0f008 */
[----:B------:R-:W-:Y:S01]  /*64c0*/  @!UPT UIADD3 URZ, UPT, UPT, URZ, URZ, URZ ;  /* 0x000000fffffff290 */ /* 0x000fe2000fffe0ff */
[----:B------:R-:W-:Y:S11]  /*64d0*/  BRA.U !UP1, `(.L_x_94) ;  /* 0x0000000109407547 */ /* 0x000ff6000b800000 */
[----:B------:R-:W-:Y:S01]  /*64e0*/  UISETP.NE.U32.AND UP0, UPT, UR62, URZ, UPT ;  /* 0x000000ff3e00728c */ /* 0x000fe2000bf05070 */
[----:B------:R-:W-:Y:S01]  /*64f0*/  R2UR UR6, R65 ;  /* 0x00000000410672ca */ /* 0x000fe200000e0000 */
[----:B------:R-:W1:Y:S01]  /*6500*/  LDCU.64 UR8, c[0x0][0x358] ;  /* 0x00006b00ff0877ac */ /* 0x000e620008000a00 */
[----:B------:R-:W-:Y:S02]  /*6510*/  HFMA2 R52, -RZ, RZ, 0, 5.9604644775390625e-08 ;  /* 0x00000001ff347431 */ /* 0x000fe400000001ff */
[----:B------:R-:W-:Y:S01]  /*6520*/  IMAD.MOV.U32 R0, RZ, RZ, 0x1 ;  /* 0x00000001ff007424 */ /* 0x000fe200078e00ff */
[----:B------:R-:W-:Y:S06]  /*6530*/  UISETP.NE.AND.EX UP0, UPT, UR63, URZ, UPT, UP0 ;  /* 0x000000ff3f00728c */ /* 0x000fec000bf05300 */
[----:B------:R-:W-:Y:S05]  /*6540*/  PLOP3.LUT P3, PT, PT, PT, UP0, 0x80, 0x8 ;  /* 0x000000000008781c */ /* 0x000fea0003f6f008 */
[----:B------:R-:W2:Y:S01]  /*6550*/  @UP0 LDCU.64 UR4, c[0x0][0x888] ;  /* 0x00011100ff0407ac */ /* 0x000ea20008000a00 */
[----:B------:R-:W-:Y:S07]  /*6560*/  @UP0 UIMAD UR6, UR60, UR6, URZ ;  /* 0x000000063c0602a4 */ /* 0x000fee000f8e02ff */
[----:B------:R-:W-:Y:S01]  /*6570*/  @!P3 PRMT R52, R0, 0x7610, R52 ;  /* 0x000076100034b816 */ /* 0x000fe20000000034 */
[----:B--2---:R-:W-:Y:S06]  /*6580*/  @UP0 UIMAD.WIDE UR4, UR6, 0x4, UR4 ;  /* 0x00000004060408a5 */ /* 0x004fec000f8e0204 */
[----:B------:R-:W-:Y:S02]  /*6590*/  IMAD.U32 R2, RZ, RZ, UR4 ;  /* 0x00000004ff027e24 */ /* 0x000fe4000f8e00ff */
[----:B------:R-:W-:Y:S03]  /*65a0*/  IMAD.U32 R3, RZ, RZ, UR5 ;  /* 0x00000005ff037e24 */ /* 0x000fe6000f8e00ff */
[----:B------:R-:W2:Y:S02]  /*65b0*/  @!UP0 LDCU UR4, c[0x0][0x880] ;  /* 0x00011000ff0487ac */ /* 0x000ea40008000800 */
[----:B-1---5:R1:W5:Y:S02]  /*65c0*/  @P3 LDG.E R26, desc[UR8][R2.64] ;  /* 0x00000008021a3981 */ /* 0x022364000c1e1900 */
[----:B-12---:R-:W-:Y:S02]  /*65d0*/  @!P3 MOV R26, UR4 ;  /* 0x00000004001abc02 */ /* 0x006fe40008000f00 */
.L_x_94:
[----:B------:R-:W-:Y:S05]  /*65e0*/  @!P4 BRA `(.L_x_95) ;  /* 0x000000000024c947 */ /* 0x000fea0003800000 */
[----:B------:R-:W-:Y:S01]  /*65f0*/  ISETP.NE.U32.AND P3, PT, R48, RZ, PT ;  /* 0x000000ff3000720c */ /* 0x000fe20003f65070 */
[----:B------:R-:W1:Y:S03]  /*6600*/  LDCU.64 UR4, c[0x0][0x358] ;  /* 0x00006b00ff0477ac */ /* 0x000e660008000a00 */
[----:B------:R-:W-:Y:S11]  /*6610*/  ISETP.NE.AND.EX P3, PT, R49, RZ, PT, P3 ;  /* 0x000000ff3100720c */ /* 0x000ff60003f65330 */
[----:B------:R-:W-:Y:S02]  /*6620*/  @!UPT UIADD3 URZ, UPT, UPT, URZ, URZ, URZ ;  /* 0x000000fffffff290 */ /* 0x000fe4000fffe0ff */
[----:B------:R-:W2:Y:S01]  /*6630*/  @P3 LDC.64 R2, c[0x0][0x8a8] ;  /* 0x00022a00ff023b82 */ /* 0x000ea20000000a00 */
[----:B------:R-:W-:Y:S04]  /*6640*/  @P3 IMAD R0, R50, UR60, RZ ;  /* 0x0000003c32003c24 */ /* 0x000fe8000f8e02ff */
[----:B--2---:R-:W-:Y:S05]  /*6650*/  @P3 IMAD.WIDE R2, R0, 0x4, R2 ;  /* 0x0000000400023825 */ /* 0x004fea00078e0202 */
[----:B-1---5:R1:W5:Y:S02]  /*6660*/  @P3 LDG.E R24, desc[UR4][R2.64] ;  /* 0x0000000402183981 */ /* 0x022364000c1e1900 */
[----:B-1----:R-:W2:Y:S02]  /*6670*/  @!P3 LDC R24, c[0x0][0x8a0] ;  /* 0x00022800ff18bb82 */ /* 0x002ea40000000800 */
.L_x_95:
[----:B-----5:R-:W-:Y:S01]  /*6680*/  FSETP.NEU.AND P3, PT, R26, RZ, PT ;  /* 0x000000ff1a00720b */ /* 0x020fe20003f6d000 */
[----:B------:R-:W-:Y:S01]  /*6690*/  IMAD.U32 R2, RZ, RZ, UR45 ;  /* 0x0000002dff027e24 */ /* 0x000fe2000f8e00ff */
[----:B------:R-:W-:Y:S01]  /*66a0*/  SEL R5, RZ, 0xffffffff, P2 ;  /* 0xffffffffff057807 */ /* 0x000fe20001000000 */
[----:B------:R-:W-:Y:S01]  /*66b0*/  ULOP3.LUT UR4, UR53, 0x1, URZ, 0x3c, !UPT ;  /* 0x0000000135047892 */ /* 0x000fe2000f8e3cff */
[----:B------:R-:W-:Y:S01]  /*66c0*/  @P1 LOP3.LUT P2, RZ, R52, 0xff, RZ, 0xc0, !PT ;  /* 0x000000ff34ff1812 */ /* 0x000fe2000784c0ff */
[----:B------:R-:W-:Y:S01]  /*66d0*/  BSSY B1, `(.L_x_96) ;  /* 0x000004b000017945 */ /* 0x000fe20003800000 */
[----:B------:R-:W-:Y:S01]  /*66e0*/  @P1 SEL R0, RZ, 0xffffffff, P3 ;  /* 0xffffffffff001807 */ /* 0x000fe20001800000 */
[----:B------:R-:W-:Y:S01]  /*66f0*/  IMAD.MOV.U32 R75, RZ, RZ, 0x1 ;  /* 0x00000001ff4b7424 */ /* 0x000fe200078e00ff */
[----:B------:R-:W-:Y:S01]  /*6700*/  LEA R2, R2, UR43, 0x3 ;  /* 0x0000002b02027c11 */ /* 0x000fe2000f8e18ff */
[----:B------:R-:W-:Y:S01]  /*6710*/  IMAD.U32 R73, RZ, RZ, UR4 ;  /* 0x00000004ff497e24 */ /* 0x000fe2000f8e00ff */
[----:B------:R-:W-:Y:S01]  /*6720*/  @P0 SEL R0, R5, R0, !P2 ;  /* 0x0000000005000207 */ /* 0x000fe20005000000 */
[----:B------:R-:W-:Y:S01]  /*6730*/  IMAD.U32 R74, RZ, RZ, UR45 ;  /* 0x0000002dff4a7e24 */ /* 0x000fe2000f8e00ff */
[----:B------:R-:W-:Y:S02]  /*6740*/  LEA R72, R22, UR43, 0x3 ;  /* 0x0000002b16487c11 */ /* 0x000fe4000f8e18ff */
[----:B------:R-:W-:Y:S02]  /*6750*/  CS2R R46, SRZ ;  /* 0x00000000002e7805 */ /* 0x000fe4000001ff00 */
[----:B------:R-:W-:Y:S02]  /*6760*/  @P1 LOP3.LUT R0, R0, 0x1, RZ, 0xc0, !PT ;  /* 0x0000000100001812 */ /* 0x000fe400078ec0ff */
[----:B------:R-:W-:Y:S02]  /*6770*/  CS2R R44, SRZ ;  /* 0x00000000002c7805 */ /* 0x000fe4000001ff00 */
[----:B------:R-:W-:Y:S02]  /*6780*/  SHF.L.U32 R3, R60, 0x1f, RZ ;  /* 0x0000001f3c037819 */ /* 0x000fe400000006ff */
[----:B------:R-:W-:Y:S02]  /*6790*/  CS2R R42, SRZ ;  /* 0x00000000002a7805 */ /* 0x000fe4000001ff00 */
[----:B------:R-:W-:Y:S02]  /*67a0*/  ISETP.NE.U32.OR P5, PT, R0, 0x1, !P1 ;  /* 0x000000010000780c */ /* 0x000fe40004fa5470 */
[----:B------:R-:W-:Y:S02]  /*67b0*/  CS2R R40, SRZ ;  /* 0x0000000000287805 */ /* 0x000fe4000001ff00 */
[----:B------:R-:W-:Y:S02]  /*67c0*/  PLOP3.LUT P2, PT, PT, PT, UP1, 0x80, 0x8 ;  /* 0x000000000008781c */ /* 0x000fe40003f4f018 */
[----:B------:R-:W-:Y:S02]  /*67d0*/  CS2R R38, SRZ ;  /* 0x0000000000267805 */ /* 0x000fe4000001ff00 */
[----:B------:R-:W-:Y:S02]  /*67e0*/  LEA.HI R25, R22, R22, RZ, 0x1 ;  /* 0x0000001616197211 */ /* 0x000fe400078f08ff */
[----:B------:R-:W-:Y:S02]  /*67f0*/  CS2R R36, SRZ ;  /* 0x0000000000247805 */ /* 0x000fe4000001ff00 */
[----:B------:R-:W-:Y:S02]  /*6800*/  LOP3.LUT P4, R57, R52, 0xff, RZ, 0xc0, !PT ;  /* 0x000000ff34397812 */ /* 0x000fe4000788c0ff */
[----:B------:R-:W-:Y:S02]  /*6810*/  CS2R R34, SRZ ;  /* 0x0000000000227805 */ /* 0x000fe4000001ff00 */
[----:B------:R-:W-:Y:S02]  /*6820*/  SEL R4, RZ, 0xffffffff, P3 ;  /* 0xffffffffff047807 */ /* 0x000fe40001800000 */
[----:B------:R-:W-:Y:S02]  /*6830*/  CS2R R32, SRZ ;  /* 0x0000000000207805 */ /* 0x000fe4000001ff00 */
[----:B------:R-:W-:Y:S02]  /*6840*/  P2R R69, PR, RZ, 0x20 ;  /* 0x00000020ff457803 */ /* 0x000fe40000000000 */
[----:B------:R-:W-:Y:S02]  /*6850*/  @P5 SHF.L.U32 R0, R73, 0x1f, RZ ;  /* 0x0000001f49005819 */ /* 0x000fe400000006ff */
[----:B------:R-:W-:Y:S02]  /*6860*/  @P2 SEL R4, R5, R4, !P4 ;  /* 0x0000000405042207 */ /* 0x000fe40006000000 */
[----:B------:R1:W3:Y:S02]  /*6870*/  @P5 SYNCS.PHASECHK.TRANS64.TRYWAIT P1, [R2+URZ+0x30], R0 ;  /* 0x00003000020055a7 */ /* 0x0002e400080211ff */
[----:B------:R-:W-:Y:S04]  /*6880*/  LOP3.LUT R4, R4, 0x1, RZ, 0xc0, !PT ;  /* 0x0000000104047812 */ /* 0x000fe800078ec0ff */
[----:B------:R-:W-:Y:S04]  /*6890*/  ISETP.NE.U32.AND P2, PT, R4, 0x1, PT ;  /* 0x000000010400780c */ /* 0x000fe80003f45070 */
[----:B------:R-:W-:Y:S01]  /*68a0*/  P2R R76, PR, RZ, 0x4 ;  /* 0x00000004ff4c7803 */ /* 0x000fe20000000000 */
[----:B------:R4:W2:Y:S01]  /*68b0*/  SYNCS.PHASECHK.TRANS64.TRYWAIT P0, [R72+URZ+0x90], R3 ;  /* 0x00009003480075a7 */ /* 0x0008a200080011ff */
[C---:B-1----:R-:W-:Y:S01]  /*68c0*/  IMAD.SHL.U32 R0, R25.reuse, 0x20, RZ ;  /* 0x0000002019007824 */ /* 0x042fe200078e00ff */
[----:B------:R-:W-:Y:S04]  /*68d0*/  LOP3.LUT R25, R25, 0xffe, RZ, 0xc0, !PT ;  /* 0x00000ffe19197812 */ /* 0x000fe800078ec0ff */
[----:B------:R-:W-:Y:S01]  /*68e0*/  LOP3.LUT R0, R0, 0xffffffc0, RZ, 0xc0, !PT ;  /* 0xffffffc000007812 */ /* 0x000fe200078ec0ff */
[----:B------:R-:W-:Y:S04]  /*68f0*/  IMAD.IADD R25, R22, 0x1, -R25 ;  /* 0x0000000116197824 */ /* 0x000fe800078e0a19 */
[----:B------:R-:W-:Y:S04]  /*6900*/  IMAD.IADD R0, R23, 0x1, R0 ;  /* 0x0000000117007824 */ /* 0x000fe800078e0200 */
[----:B------:R-:W-:Y:S01]  /*6910*/  IMAD R25, R25, 0x100000, R0 ;  /* 0x0010000019197824 */ /* 0x000fe200078e0200 */
[----:B---3--:R-:W-:Y:S01]  /*6920*/  @P5 SEL R75, RZ, 0x1, !P1 ;  /* 0x00000001ff4b5807 */ /* 0x008fe20004800000 */
[----:B----4-:R-:W-:Y:S06]  /*6930*/  @!P5 BRA `(.L_x_97) ;  /* 0x000000000090d947 */ /* 0x010fec0003800000 */
[----:B------:R-:W-:Y:S01]  /*6940*/  HFMA2 R39, -RZ, RZ, 0, 0 ;  /* 0x00000000ff277431 */ /* 0x000fe200000001ff */
[----:B------:R-:W-:Y:S01]  /*6950*/  ISETP.NE.AND P1, PT, R75, RZ, PT ;  /* 0x000000ff4b00720c */ /* 0x000fe20003f25270 */
[----:B------:R-:W-:Y:S01]  /*6960*/  IMAD.U32 R5, RZ, RZ, UR45 ;  /* 0x0000002dff057e24 */ /* 0x000fe2000f8e00ff */
[----:B------:R-:W-:Y:S11]  /*6970*/  BSSY B0, `(.L_x_98) ;  /* 0x0000005000007945 */ /* 0x000ff60003800000 */
[----:B------:R-:W-:Y:S05]  /*6980*/  @P1 BRA `(.L_x_99) ;  /* 0x00000000000c1947 */ /* 0x000fea0003800000 */
[----:B------:R-:W-:Y:S04]  /*6990*/  SHF.L.U32 R0, R73, 0x1f, RZ ;  /* 0x0000001f49007819 */ /* 0x000fe800000006ff */
[----:B------:R-:W1:Y:S02]  /*69a0*/  SYNCS.PHASECHK.TRANS64.TRYWAIT P1, [R2+URZ+0x30], R0 ;  /* 0x00003000020075a7 */ /* 0x000e6400080211ff */
[----:B-1----:R-:W-:Y:S05]  /*69b0*/  @!P1 BRA `(.L_x_100) ;  /* 0x0000001c00449947 */ /* 0x002fea0003800000 */
.L_x_99:
[----:B------:R-:W-:Y:S05]  /*69c0*/  BSYNC B0 ;  /* 0x0000000000007941 */ /* 0x000fea0003800000 */
.L_x_98:
[----:B------:R-:W-:Y:S01]  /*69d0*/  ISETP.NE.AND P1, PT, R76, RZ, PT ;  /* 0x000000ff4c00720c */ /* 0x000fe20003f25270 */
[----:B------:R-:W-:Y:S01]  /*69e0*/  IMAD.MOV.U32 R38, RZ, RZ, RZ ;  /* 0x000000ffff267224 */ /* 0x000fe200078e00ff */
[----:B------:R-:W-:Y:S02]  /*69f0*/  CS2R R36, SRZ ;  /* 0x0000000000247805 */ /* 0x000fe4000001ff00 */
[----:B------:R-:W-:Y:S02]  /*6a00*/  CS2R R34, SRZ ;  /* 0x0000000000227805 */ /* 0x000fe4000001ff00 */
[----:B------:R-:W-:Y:S02]  /*6a10*/  CS2R R32, SRZ ;  /* 0x0000000000207805 */ /* 0x000fe4000001ff00 */
[----:B------:R-:W-:Y:S02]  /*6a20*/  CS2R R42, SRZ ;  /* 0x00000000002a7805 */ /* 0x000fe4000001ff00 */
[----:B------:R-:W-:Y:S02]  /*6a30*/  CS2R R40, SRZ ;  /* 0x0000000000287805 */ /* 0x000fe4000001ff00 */
[----:B------:R-:W-:Y:S02]  /*6a40*/  CS2R R46, SRZ ;  /* 0x00000000002e7805 */ /* 0x000fe4000001ff00 */
[----:B------:R-:W-:Y:S01]  /*6a50*/  CS2R R44, SRZ ;  /* 0x00000000002c7805 */ /* 0x000fe2000001ff00 */
[----:B------:R-:W-:Y:S01]  /*6a60*/  @P1 IMAD R5, R5, 0x800, R27 ;  /* 0x0000080005051824 */ /* 0x000fe200078e021b */
[----:B------:R-:W-:Y:S05]  /*6a70*/  @P1 WARPSYNC.ALL ;  /* 0x0000000000001948 */ /* 0x000fea0003800000 */
[----:B------:R-:W-:Y:S01]  /*6a80*/  @P1 LEA R5, R5, UR43, 0x2 ;  /* 0x0000002b05051c11 */ /* 0x000fe2000f8e10ff */
[----:B------:R-:W-:Y:S04]  /*6a90*/  UIADD3 UR4, UPT, UPT, UR45, 0x1, URZ ;  /* 0x000000012d047890 */ /* 0x000fe8000fffe0ff */
[----:B------:R3:W4:Y:S01]  /*6aa0*/  @P1 LDSM.16.M88.4 R32, [R5+0x400] ;  /* 0x000400000520183b */ /* 0x0007220000000200 */
[----:B------:R-:W-:Y:S01]  /*6ab0*/  @P1 VIADD R4, R5, 0x400 ;  /* 0x0000040005041836 */ /* 0x000fe20000000000 */
[----:B------:R-:W-:Y:S01]  /*6ac0*/  UISETP.NE.AND UP0, UPT, UR4, 0x3, UPT ;  /* 0x000000030400788c */ /* 0x000fe2000bf05270 */
[C-C-:B-1----:R-:W-:Y:S02]  /*6ad0*/  @P1 IMAD R2, R62.reuse, 0x4, R5.reuse ;  /* 0x000000043e021824 */ /* 0x142fe400078e0205 */
[C---:B------:R-:W-:Y:S01]  /*6ae0*/  @P1 IMAD R4, R61.reuse, 0x4, R4 ;  /* 0x000000043d041824 */ /* 0x040fe200078e0204 */
[----:B------:R-:W-:Y:S01]  /*6af0*/  USEL UR5, URZ, 0x1, UP0 ;  /* 0x00000001ff057887 */ /* 0x000fe20008000000 */
[----:B------:R-:W-:Y:S01]  /*6b00*/  @P1 IMAD R0, R61, 0x4, R5 ;  /* 0x000000043d001824 */ /* 0x000fe200078e0205 */
[----:B------:R3:W1:Y:S01]  /*6b10*/  @P1 LDSM.16.M88.4 R36, [R2+0x400] ;  /* 0x000400000224183b */ /* 0x0006620000000200 */
[----:B------:R-:W-:Y:S01]  /*6b20*/  @P1 IMAD R4, R62, 0x4, R4 ;  /* 0x000000043e041824 */ /* 0x000fe200078e0204 */
[----:B------:R-:W-:Y:S02]  /*6b30*/  USEL UR4, UR4, URZ, UP0 ;  /* 0x000000ff04047287 */ /* 0x000fe40008000000 */
[----:B------:R3:W1:Y:S01]  /*6b40*/  @P1 LDSM.16.M88.4 R40, [R0+0x400] ;  /* 0x000400000028183b */ /* 0x0006620000000200 */
[----:B------:R-:W-:Y:S03]  /*6b50*/  LOP3.LUT R73, R73, UR5, RZ, 0x3c, !PT ;  /* 0x0000000549497c12 */ /* 0x000fe6000f8e3cff */
[----:B------:R3:W1:Y:S01]  /*6b60*/  @P1 LDSM.16.M88.4 R44, [R4] ;  /* 0x00000000042c183b */ /* 0x0006620000000200 */
[----:B------:R-:W-:Y:S03]  /*6b70*/  IMAD.U32 R74, RZ, RZ, UR4 ;  /* 0x00000004ff4a7e24 */ /* 0x000fe6000f8e00ff */
.L_x_97:
[----:B------:R-:W-:Y:S05]  /*6b80*/  BSYNC B1 ;  /* 0x0000000000017941 */ /* 0x000fea0003800000 */
.L_x_96:
[----:B---3--:R-:W-:Y:S04]  /*6b90*/  SHF.R.U32.HI R0, RZ, 0x15, R25 ;  /* 0x00000015ff007819 */ /* 0x008fe80000011619 */
[----:B------:R-:W-:Y:S01]  /*6ba0*/  LOP3.LUT P1, RZ, R0, 0x3, R53, 0x48, !PT ;  /* 0x0000000300ff7812 */ /* 0x000fe20007824835 */
[----:B------:R-:W-:Y:S01]  /*6bb0*/  @!UPT UIADD3 URZ, UPT, UPT, URZ, URZ, URZ ;  /* 0x000000fffffff290 */ /* 0x000fe2000fffe0ff */
[----:B--2---:R-:W-:Y:S11]  /*6bc0*/  @P0 BRA `(.L_x_101) ;  /* 0x0000000000080947 */ /* 0x004ff60003800000 */
[----:B------:R-:W2:Y:S02]  /*6bd0*/  SYNCS.PHASECHK.TRANS64.TRYWAIT P0, [R72+URZ+0x90], R3 ;  /* 0x00009003480075a7 */ /* 0x000ea400080011ff */
[----:B--2---:R-:W-:Y:S05]  /*6be0*/  @!P0 BRA `(.L_x_102) ;  /* 0x0000001800cc8947 */ /* 0x004fea0003800000 */
.L_x_101:
[----:B------:R-:W-:Y:S05]  /*6bf0*/  @!P1 BRA `(.L_x_103) ;  /* 0x0000000000409947 */ /* 0x000fea0003800000 */
[----:B------:R-:W3:Y:S01]  /*6c00*/  LDCU.64 UR8, c[0x4][0x70] ;  /* 0x01000e00ff0877ac */ /* 0x000ee20008000a00 */
[----:B--2---:R-:W-:Y:S01]  /*6c10*/  MOV R3, 0x0 ;  /* 0x0000000000037802 */ /* 0x004fe20000000f00 */
[----:B------:R-:W-:Y:S02]  /*6c20*/  HFMA2 R12, -RZ, RZ, 0, 5.9604644775390625e-08 ;  /* 0x00000001ff0c7431 */ /* 0x000fe400000001ff */
[----:B------:R-:W-:Y:S02]  /*6c30*/  IMAD.MOV.U32 R8, RZ, RZ, 0x192 ;  /* 0x00000192ff087424 */ /* 0x000fe400078e00ff */
[----:B------:R-:W-:Y:S01]  /*6c40*/  IMAD.MOV.U32 R13, RZ, RZ, RZ ;  /* 0x000000ffff0d7224 */ /* 0x000fe200078e00ff */
[----:B------:R-:W2:Y:S01]  /*6c50*/  LDCU.64 UR6, c[0x4][0x78] ;  /* 0x01000f00ff0677ac */ /* 0x000ea20008000a00 */
[----:B------:R-:W1:Y:S01]  /*6c60*/  LDC.64 R2, c[0x4][R3] ;  /* 0x0100000003027b82 */ /* 0x000e620000000a00 */
[----:B------:R-:W5:Y:S01]  /*6c70*/  LDCU.64 UR4, c[0x4][0x10] ;  /* 0x01000200ff0477ac */ /* 0x000f620008000a00 */
[----:B---3--:R-:W-:Y:S01]  /*6c80*/  MOV R5, UR9 ;  /* 0x0000000900057c02 */ /* 0x008fe20008000f00 */
[----:B------:R-:W-:Y:S01]  /*6c90*/  IMAD.U32 R4, RZ, RZ, UR8 ;  /* 0x00000008ff047e24 */ /* 0x000fe2000f8e00ff */
[----:B--2---:R-:W-:Y:S01]  /*6ca0*/  MOV R7, UR7 ;  /* 0x0000000700077c02 */ /* 0x004fe20008000f00 */
[----:B------:R-:W-:Y:S01]  /*6cb0*/  IMAD.U32 R6, RZ, RZ, UR6 ;  /* 0x00000006ff067e24 */ /* 0x000fe2000f8e00ff */
[----:B-----5:R-:W-:Y:S01]  /*6cc0*/  MOV R11, UR5 ;  /* 0x00000005000b7c02 */ /* 0x020fe20008000f00 */
[----:B------:R-:W-:Y:S02]  /*6cd0*/  IMAD.U32 R10, RZ, RZ, UR4 ;  /* 0x00000004ff0a7e24 */ /* 0x000fe4000f8e00ff */
[----:B------:R-:W-:Y:S07]  /*6ce0*/  LEPC R20, `(.L_x_103) ;  /* 0x000000001014794e */ /* 0x000fee0000000000 */
[----:B-1--4-:R-:W-:Y:S05]  /*6cf0*/  CALL.ABS.NOINC R2 ;  /* 0x0000000002007343 */ /* 0x012fea0003c00000 */
.L_x_103:
[----:B------:R-:W-:Y:S05]  /*6d00*/  WARPSYNC.ALL ;  /* 0x0000000000007948 */ /* 0x000fea0003800000 */
[----:B------:R-:W-:Y:S01]  /*6d10*/  R2UR UR4, R25 ;  /* 0x00000000190472ca */ /* 0x000fe200000e0000 */
[----:B------:R-:W-:Y:S01]  /*6d20*/  BSSY.RECONVERGENT B0, `(.L_x_104) ;  /* 0x000003f000007945 */ /* 0x000fe20003800200 */
[----:B------:R-:W-:Y:S02]  /*6d30*/  MOV R20, UR45 ;  /* 0x0000002d00147c02 */ /* 0x000fe40008000f00 */
[----:B------:R-:W-:Y:S02]  /*6d40*/  SHF.L.U32 R70, R62, 0x2, RZ ;  /* 0x000000023e467819 */ /* 0x000fe400000006ff */
[----:B------:R-:W-:Y:S02]  /*6d50*/  LEA R20, R20, R27, 0xb ;  /* 0x0000001b14147211 */ /* 0x000fe400078e58ff */
[----:B------:R-:W-:Y:S02]  /*6d60*/  SHF.L.U32 R71, R61, 0x2, RZ ;  /* 0x000000023d477819 */ /* 0x000fe400000006ff */
[----:B------:R-:W-:Y:S02]  /*6d70*/  LEA R20, R20, UR43, 0x2 ;  /* 0x0000002b14147c11 */ /* 0x000fe4000f8e10ff */
[----:B------:R-:W-:Y:S01]  /*6d80*/  ISETP.NE.AND P0, PT, R63, RZ, PT ;  /* 0x000000ff3f00720c */ /* 0x000fe20003f05270 */
[----:B------:R-:W3:Y:S02]  /*6d90*/  LDTM.16dp128bit.x8 R4, tmem[UR4] ;  /* 0x00000004000479ee */ /* 0x000ee40008180000 */
[C---:B---3--:R-:W-:Y:S01]  /*6da0*/  FMUL R0, R24.reuse, R4 ;  /* 0x0000000418007220 */ /* 0x048fe20000400000 */
[C---:B------:R-:W-:Y:S01]  /*6db0*/  FMUL R2, R24.reuse, R5 ;  /* 0x0000000518027220 */ /* 0x040fe20000400000 */
[C---:B--2---:R-:W-:Y:S01]  /*6dc0*/  FMUL R3, R24.reuse, R6 ;  /* 0x0000000618037220 */ /* 0x044fe20000400000 */
[----:B------:R-:W-:Y:S01]  /*6dd0*/  FMUL R7, R24, R7 ;  /* 0x0000000718077220 */ /* 0x000fe20000400000 */
[----:B----4-:R-:W-:Y:S01]  /*6de0*/  FFMA R28, R26, R32, R0 ;  /* 0x000000201a1c7223 */ /* 0x010fe20000000000 */
[----:B------:R-:W-:Y:S01]  /*6df0*/  FMUL R4, R24, R8 ;  /* 0x0000000818047220 */ /* 0x000fe20000400000 */
[----:B------:R-:W-:Y:S01]  /*6e00*/  FFMA R29, R26, R33, R2 ;  /* 0x000000211a1d7223 */ /* 0x000fe20000000002 */
[----:B------:R-:W-:Y:S01]  /*6e10*/  FMUL R5, R24, R9 ;  /* 0x0000000918057220 */ /* 0x000fe20000400000 */
[----:B------:R-:W-:Y:S01]  /*6e20*/  FFMA R30, R26, R34, R3 ;  /* 0x000000221a1e7223 */ /* 0x000fe20000000003 */
[----:B------:R-:W-:Y:S01]  /*6e30*/  FMUL R6, R24, R10 ;  /* 0x0000000a18067220 */ /* 0x000fe20000400000 */
[----:B------:R-:W-:Y:S01]  /*6e40*/  FFMA R31, R26, R35, R7 ;  /* 0x000000231a1f7223 */ /* 0x000fe20000000007 */
[----:B------:R-:W-:Y:S01]  /*6e50*/  FMUL R11, R24, R11 ;  /* 0x0000000b180b7220 */ /* 0x000fe20000400000 */
[----:B-1----:R-:W-:Y:S01]  /*6e60*/  FFMA R4, R26, R36, R4 ;  /* 0x000000241a047223 */ /* 0x002fe20000000004 */
[----:B------:R-:W-:Y:S01]  /*6e70*/  FMUL R8, R24, R12 ;  /* 0x0000000c18087220 */ /* 0x000fe20000400000 */
[----:B------:R-:W-:Y:S01]  /*6e80*/  FFMA R5, R26, R37, R5 ;  /* 0x000000251a057223 */ /* 0x000fe20000000005 */
[----:B------:R1:W-:Y:S01]  /*6e90*/  STSM.16.M88.4 [R20+0x400], R28 ;  /* 0x0004001c14007844 */ /* 0x0003e20000000200 */
[----:B------:R-:W-:Y:S01]  /*6ea0*/  FMUL R9, R24, R13 ;  /* 0x0000000d18097220 */ /* 0x000fe20000400000 */
[----:B------:R-:W-:Y:S01]  /*6eb0*/  FFMA R6, R26, R38, R6 ;  /* 0x000000261a067223 */ /* 0x000fe20000000006 */
[C---:B------:R-:W-:Y:S01]  /*6ec0*/  FMUL R10, R24.reuse, R14 ;  /* 0x0000000e180a7220 */ /* 0x040fe20000400000 */
[----:B------:R-:W-:Y:S01]  /*6ed0*/  FMUL R13, R24, R17 ;  /* 0x00000011180d7220 */ /* 0x000fe20000400000 */
[----:B------:R-:W-:Y:S01]  /*6ee0*/  IADD3 R17, PT, PT, R70, 0x400, R20 ;  /* 0x0000040046117810 */ /* 0x000fe20007ffe014 */
[----:B------:R-:W-:Y:S01]  /*6ef0*/  FFMA R7, R26, R39, R11 ;  /* 0x000000271a077223 */ /* 0x000fe2000000000b */
[----:B------:R-:W-:Y:S01]  /*6f00*/  FMUL R15, R24, R15 ;  /* 0x0000000f180f7220 */ /* 0x000fe20000400000 */
[----:B------:R-:W-:Y:S01]  /*6f10*/  FFMA R8, R26, R40, R8 ;  /* 0x000000281a087223 */ /* 0x000fe20000000008 */
[----:B------:R-:W-:Y:S01]  /*6f20*/  FMUL R12, R24, R16 ;  /* 0x00000010180c7220 */ /* 0x000fe20000400000 */
[C---:B------:R-:W-:Y:S01]  /*6f30*/  FFMA R9, R26.reuse, R41, R9 ;  /* 0x000000291a097223 */ /* 0x040fe20000000009 */
[----:B------:R1:W-:Y:S01]  /*6f40*/  STSM.16.M88.4 [R17], R4 ;  /* 0x0000000411007844 */ /* 0x0003e20000000200 */
[----:B------:R-:W-:Y:S01]  /*6f50*/  FFMA R10, R26, R42, R10 ;  /* 0x0000002a1a0a7223 */ /* 0x000fe2000000000a */
[----:B------:R-:W-:Y:S01]  /*6f60*/  FMUL R14, R24, R18 ;  /* 0x00000012180e7220 */ /* 0x000fe20000400000 */
[----:B------:R-:W-:Y:S01]  /*6f70*/  IADD3 R16, PT, PT, R71, 0x400, R20 ;  /* 0x0000040047107810 */ /* 0x000fe20007ffe014 */
[----:B------:R-:W-:Y:S01]  /*6f80*/  FFMA R11, R26, R43, R15 ;  /* 0x0000002b1a0b7223 */ /* 0x000fe2000000000f */
[----:B------:R-:W-:Y:S01]  /*6f90*/  FMUL R19, R24, R19 ;  /* 0x0000001318137220 */ /* 0x000fe20000400000 */
[C---:B------:R-:W-:Y:S01]  /*6fa0*/  FFMA R12, R26.reuse, R44, R12 ;  /* 0x0000002c1a0c7223 */ /* 0x040fe2000000000c */
[C---:B------:R-:W-:Y:S01]  /*6fb0*/  FFMA R13, R26.reuse, R45, R13 ;  /* 0x0000002d1a0d7223 */ /* 0x040fe2000000000d */
[----:B------:R-:W-:Y:S01]  /*6fc0*/  FFMA R14, R26, R46, R14 ;  /* 0x0000002e1a0e7223 */ /* 0x000fe2000000000e */
[----:B------:R1:W-:Y:S01]  /*6fd0*/  STSM.16.M88.4 [R16], R8 ;  /* 0x0000000810007844 */ /* 0x0003e20000000200 */
[----:B------:R-:W-:Y:S01]  /*6fe0*/  IADD3 R0, PT, PT, R70, R16, RZ ;  /* 0x0000001046007210 */ /* 0x000fe20007ffe0ff */
[----:B------:R-:W-:Y:S05]  /*6ff0*/  FFMA R15, R26, R47, R19 ;  /* 0x0000002f1a0f7223 */ /* 0x000fea0000000013 */
[----:B------:R1:W-:Y:S01]  /*7000*/  STSM.16.M88.4 [R0], R12 ;  /* 0x0000000c00007844 */ /* 0x0003e20000000200 */
[----:B------:R-:W-:Y:S01]  /*7010*/  @!PT LDS RZ, [RZ] ;  /* 0x00000000fffff984 */ /* 0x000fe20000000800 */
[----:B------:R-:W-:Y:S01]  /*7020*/  @!PT LDS RZ, [RZ] ;  /* 0x00000000fffff984 */ /* 0x000fe20000000800 */
[----:B------:R-:W-:Y:S01]  /*7030*/  @!PT LDS RZ, [RZ] ;  /* 0x00000000fffff984 */ /* 0x000fe20000000800 */
[----:B------:R-:W-:Y:S01]  /*7040*/  @!PT LDS RZ, [RZ] ;  /* 0x00000000fffff984 */ /* 0x000fe20000000800 */
[----:B------:R2:W-:Y:S06]  /*7050*/  MEMBAR.ALL.CTA ;  /* 0x0000000000007992 */ /* 0x0005ec0000008000 */
[----:B--2---:R-:W2:Y:S02]  /*7060*/  FENCE.VIEW.ASYNC.S ;  /* 0x00000000000073c6 */ /* 0x004ea40000000000 */
[----:B--2---:R-:W-:Y:S06]  /*7070*/  BAR.SYNC.DEFER_BLOCKING 0x1, 0x80 ;  /* 0x0042000000007b1d */ /* 0x004fec0000010000 */
[----:B------:R-:W-:Y:S05]  /*7080*/  @P0 BRA `(.L_x_105) ;  /* 0x0000000000200947 */ /* 0x000fea0003800000 */
[----:B------:R-:W2:Y:S01]  /*7090*/  LDCU.64 UR6, c[0x0][0x348] ;  /* 0x00006900ff0677ac */ /* 0x000ea20008000a00 */
[----:B------:R-:W-:Y:S01]  /*70a0*/  ULEA UR5, UR45, UR43, 0xd ;  /* 0x0000002b2d057291 */ /* 0x000fe2000f8e68ff */
[----:B------:R-:W-:Y:S03]  /*70b0*/  UMOV UR51, UR60 ;  /* 0x0000003c00337c82 */ /* 0x000fe60008000000 */
[----:B------:R-:W-:Y:S02]  /*70c0*/  UIADD3 UR48, UPT, UPT, UR5, 0x400, URZ ;  /* 0x0000040005307890 */ /* 0x000fe4000fffe0ff */
[----:B--2---:R-:W-:Y:S04]  /*70d0*/  UIADD3 UR4, UP0, UPT, UR6, 0x680, URZ ;  /* 0x0000068006047890 */ /* 0x004fe8000ff1e0ff */
[----:B------:R-:W-:Y:S09]  /*70e0*/  UIADD3.X UR5, UPT, UPT, URZ, UR7, URZ, UP0, !UPT ;  /* 0x00000007ff057290 */ /* 0x000ff200087fe4ff */
[----:B------:R2:W-:Y:S02]  /*70f0*/  UTMASTG.3D [UR48], [UR4] ;  /* 0x00000030040073b5 */ /* 0x0005e40008010000 */
[----:B--2---:R0:W-:Y:S02]  /*7100*/  UTMACMDFLUSH ;  /* 0x00000000000079b7 */ /* 0x0041e40000000000 */
.L_x_105:
[----:B------:R-:W-:Y:S05]  /*7110*/  BSYNC.RECONVERGENT B0 ;  /* 0x0000000000007941 */ /* 0x000fea0003800200 */
.L_x_104:
[----:B------:R-:W-:Y:S01]  /*7120*/  UIADD3 UR46, UPT, UPT, UR45, 0x1, URZ ;  /* 0x000000012d2e7890 */ /* 0x000fe2000fffe0ff */
[----:B------:R-:W-:Y:S03]  /*7130*/  BSSY.RECONVERGENT B0, `(.L_x_106) ;  /* 0x0000005000007945 */ /* 0x000fe60003800200 */
[----:B------:R-:W-:Y:S04]  /*7140*/  UISETP.NE.AND UP0, UPT, UR46, 0x3, UPT ;  /* 0x000000032e00788c */ /* 0x000fe8000bf05270 */
[----:B------:R-:W-:Y:S01]  /*7150*/  USEL UR44, UR46, URZ, UP0 ;  /* 0x000000ff2e2c7287 */ /* 0x000fe20008000000 */
[----:B------:R-:W-:Y:S11]  /*7160*/  @P0 BRA `(.L_x_107) ;  /* 0x0000000000040947 */ /* 0x000ff60003800000 */
[----:B------:R-:W-:Y:S04]  /*7170*/  DEPBAR.LE SB0, 0x1 ;  /* 0x000080400000791a */ /* 0x000fe80000000000 */
.L_x_107:
[----:B------:R-:W-:Y:S05]  /*7180*/  BSYNC.RECONVERGENT B0 ;  /* 0x0000000000007941 */ /* 0x000fea0003800200 */
.L_x_106:
[----:B------:R-:W-:Y:S01]  /*7190*/  BAR.SYNC.DEFER_BLOCKING 0x1, 0x80 ;  /* 0x0042000000007b1d */ /* 0x000fe20000010000 */
[----:B------:R-:W-:Y:S01]  /*71a0*/  ISETP.NE.AND P1, PT, R69, RZ, PT ;  /* 0x000000ff4500720c */ /* 0x000fe20003f25270 */
[----:B------:R-:W-:Y:S01]  /*71b0*/  UISETP.NE.AND UP0, UPT, UR52, URZ, UPT ;  /* 0x000000ff3400728c */ /* 0x000fe2000bf05270 */
[----:B------:R-:W-:Y:S11]  /*71c0*/  LEA R2, R74, UR43, 0x3 ;  /* 0x0000002b4a027c11 */ /* 0x000ff6000f8e18ff */
[----:B------:R-:W-:Y:S01]  /*71d0*/  @P1 SHF.L.U32 R3, R73, 0x1f, RZ ;  /* 0x0000001f49031819 */ /* 0x000fe200000006ff */
[----:B------:R-:W-:Y:S06]  /*71e0*/  BRA.U !UP0, `(.L_x_108) ;  /* 0x0000000108247547 */ /* 0x000fec000b800000 */
[----:B-1----:R-:W-:Y:S01]  /*71f0*/  IMAD.U32 R4, RZ, RZ, UR47 ;  /* 0x0000002fff047e24 */ /* 0x002fe2000f8e00ff */
[----:B------:R-:W-:Y:S01]  /*7200*/  MOV R0, UR54 ;  /* 0x0000003600007c02 */ /* 0x000fe20008000f00 */
[----:B------:R-:W-:Y:S03]  /*7210*/  UIADD3 UR4, UPT, UPT, UR47, 0x1, URZ ;  /* 0x000000012f047890 */ /* 0x000fe6000fffe0ff */
[----:B------:R-:W-:Y:S01]  /*7220*/  @P1 LEA R4, R4, UR43, 0x3 ;  /* 0x0000002b04041c11 */ /* 0x000fe2000f8e18ff */
[----:B------:R-:W-:Y:S04]  /*7230*/  UISETP.NE.AND UP0, UPT, UR4, 0x3, UPT ;  /* 0x000000030400788c */ /* 0x000fe8000bf05270 */
[----:B------:R-:W-:Y:S01]  /*7240*/  @P1 VIADD R4, R4, 0x48 ;  /* 0x0000004804041836 */ /* 0x000fe20000000000 */
[----:B------:R-:W-:Y:S04]  /*7250*/  USEL UR47, UR4, URZ, UP0 ;  /* 0x000000ff042f7287 */ /* 0x000fe80008000000 */
[----:B------:R-:W-:Y:S04]  /*7260*/  @P1 PRMT R0, R0, 0x654, R4 ;  /* 0x0000065400001816 */ /* 0x000fe80000000004 */
[----:B------:R2:W-:Y:S04]  /*7270*/  @P1 SYNCS.ARRIVE.TRANS64.RED.A1T0 RZ, [R0+URZ], RZ ;  /* 0x000000ff00ff19a7 */ /* 0x0005e800081004ff */
.L_x_108:
[----:B------:R-:W3:Y:S01]  /*7280*/  @P1 SYNCS.PHASECHK.TRANS64.TRYWAIT P0, [R2+URZ+0x30], R3 ;  /* 0x00003003020015a7 */ /* 0x000ee200080011ff */
[----:B------:R-:W-:Y:S01]  /*7290*/  BSSY B1, `(.L_x_109) ;  /* 0x0000017000017945 */ /* 0x000fe20003800000 */
[----:B---3--:R-:W-:Y:S03]  /*72a0*/  @P1 SEL R75, RZ, 0x1, !P0 ;  /* 0x00000001ff4b1807 */ /* 0x008fe60004000000 */
[----:B------:R-:W-:Y:S05]  /*72b0*/  @!P1 BRA `(.L_x_110) ;  /* 0x0000000000509947 */ /* 0x000fea0003800000 */
[----:B------:R-:W-:Y:S01]  /*72c0*/  ISETP.NE.AND P1, PT, R76, RZ, PT ;  /* 0x000000ff4c00720c */ /* 0x000fe20003f25270 */
[----:B------:R-:W-:Y:S01]  /*72d0*/  BSSY B0, `(.L_x_111) ;  /* 0x000000a000007945 */ /* 0x000fe20003800000 */
[----:B------:R-:W-:Y:S11]  /*72e0*/  ISETP.NE.AND P0, PT, R75, RZ, PT ;  /* 0x000000ff4b00720c */ /* 0x000ff60003f05270 */
[----:B-1----:R-:W-:Y:S05]  /*72f0*/  @P1 IMAD R4, R74, 0x800, R27 ;  /* 0x000008004a041824 */ /* 0x002fea00078e021b */
[----:B------:R-:W-:Y:S05]  /*7300*/  @P1 LEA R4, R4, UR43, 0x2 ;  /* 0x0000002b04041c11 */ /* 0x000fea000f8e10ff */
[--C-:B--2---:R-:W-:Y:S02]  /*7310*/  @P1 IMAD.IADD R0, R71, 0x1, R4.reuse ;  /* 0x0000000147001824 */ /* 0x104fe400078e0204 */
[----:B------:R-:W-:Y:S01]  /*7320*/  @P1 IMAD.IADD R3, R70, 0x1, R4 ;  /* 0x0000000146031824 */ /* 0x000fe200078e0204 */
[----:B------:R-:W-:Y:S06]  /*7330*/  @P0 BRA `(.L_x_112) ;  /* 0x00000000000c0947 */ /* 0x000fec0003800000 */
[----:B------:R-:W-:Y:S04]  /*7340*/  SHF.L.U32 R73, R73, 0x1f, RZ ;  /* 0x0000001f49497819 */ /* 0x000fe800000006ff */
[----:B------:R-:W1:Y:S02]  /*7350*/  SYNCS.PHASECHK.TRANS64.TRYWAIT P0, [R2+URZ+0x30], R73 ;  /* 0x00003049020075a7 */ /* 0x000e6400080011ff */
[----:B-1----:R-:W-:Y:S05]  /*7360*/  @!P0 BRA `(.L_x_113) ;  /* 0x0000001400008947 */ /* 0x002fea0003800000 */
.L_x_112:
[----:B------:R-:W-:Y:S05]  /*7370*/  BSYNC B0 ;  /* 0x0000000000007941 */ /* 0x000fea0003800000 */
.L_x_111:
[----:B------:R-:W-:Y:S11]  /*7380*/  ISETP.NE.AND P0, PT, R76, RZ, PT ;  /* 0x000000ff4c00720c */ /* 0x000ff60003f05270 */
[----:B------:R-:W-:Y:S02]  /*7390*/  @!UPT UIADD3 URZ, UPT, UPT, URZ, URZ, URZ ;  /* 0x000000fffffff290 */ /* 0x000fe4000fffe0ff */
[----:B-1----:R-:W-:Y:S01]  /*73a0*/  @P0 IADD3 R2, PT, PT, R70, R0, RZ ;  /* 0x0000000046020210 */ /* 0x002fe20007ffe0ff */
[----:B------:R-:W-:Y:S05]  /*73b0*/  @P0 WARPSYNC.ALL ;  /* 0x0000000000000948 */ /* 0x000fea0003800000 */
[----:B------:R3:W4:Y:S04]  /*73c0*/  @P0 LDSM.16.M88.4 R32, [R4+0x400] ;  /* 0x000400000420083b */ /* 0x0007280000000200 */
[----:B------:R3:W1:Y:S04]  /*73d0*/  @P0 LDSM.16.M88.4 R36, [R3+0x400] ;  /* 0x000400000324083b */ /* 0x0006680000000200 */
[----:B------:R3:W2:Y:S04]  /*73e0*/  @P0 LDSM.16.M88.4 R40, [R0+0x400] ;  /* 0x000400000028083b */ /* 0x0006a80000000200 */
[----:B------:R3:W1:Y:S02]  /*73f0*/  @P0 LDSM.16.M88.4 R44, [R2+0x400] ;  /* 0x00040000022c083b */ /* 0x0006640000000200 */
.L_x_110:
[----:B------:R-:W-:Y:S05]  /*7400*/  BSYNC B1 ;  /* 0x0000000000017941 */ /* 0x000fea0003800000 */
.L_x_109:
[----:B-123--:R-:W-:Y:S05]  /*7410*/  VIADD R0, R25, 0x20 ;  /* 0x0000002019007836 */ /* 0x00efea0000000000 */
[----:B------:R-:W-:Y:S04]  /*7420*/  SHF.R.U32.HI R0, RZ, 0x15, R0 ;  /* 0x00000015ff007819 */ /* 0x000fe80000011600 */
[----:B------:R-:W-:Y:S11]  /*7430*/  LOP3.LUT P0, RZ, R0, 0x3, R53, 0x48, !PT ;  /* 0x0000000300ff7812 */ /* 0x000ff60007804835 */
[----:B------:R-:W-:Y:S02]  /*7440*/  @!UPT UIADD3 URZ, UPT, UPT, URZ, URZ, URZ ;  /* 0x000000fffffff290 */ /* 0x000fe4000fffe0ff */
[----:B------:R-:W-:Y:S05]  /*7450*/  @!P0 BRA `(.L_x_114) ;  /* 0x0000000000408947 */ /* 0x000fea0003800000 */
[----:B------:R-:W1:Y:S01]  /*7460*/  LDCU.64 UR8, c[0x4][0x70] ;  /* 0x01000e00ff0877ac */ /* 0x000e620008000a00 */
[----:B------:R-:W-:Y:S01]  /*7470*/  MOV R3, 0x0 ;  /* 0x0000000000037802 */ /* 0x000fe20000000f00 */
[----:B------:R-:W-:Y:S02]  /*7480*/  HFMA2 R12, -RZ, RZ, 0, 5.9604644775390625e-08 ;  /* 0x00000001ff0c7431 */ /* 0x000fe400000001ff */
[----:B------:R-:W-:Y:S02]  /*7490*/  IMAD.MOV.U32 R8, RZ, RZ, 0x192 ;  /* 0x00000192ff087424 */ /* 0x000fe400078e00ff */
[----:B------:R-:W-:Y:S01]  /*74a0*/  IMAD.MOV.U32 R13, RZ, RZ, RZ ;  /* 0x000000ffff0d7224 */ /* 0x000fe200078e00ff */
[----:B------:R-:W2:Y:S01]  /*74b0*/  LDCU.64 UR6, c[0x4][0x78] ;  /* 0x01000f00ff0677ac */ /* 0x000ea20008000a00 */
[----:B------:R-:W3:Y:S01]  /*74c0*/  LDC.64 R2, c[0x4][R3] ;  /* 0x0100000003027b82 */ /* 0x000ee20000000a00 */
[----:B------:R-:W5:Y:S01]  /*74d0*/  LDCU.64 UR4, c[0x4][0x10] ;  /* 0x01000200ff0477ac */ /* 0x000f620008000a00 */
[----:B-1----:R-:W-:Y:S01]  /*74e0*/  MOV R5, UR9 ;  /* 0x0000000900057c02 */ /* 0x002fe20008000f00 */
[----:B------:R-:W-:Y:S01]  /*74f0*/  IMAD.U32 R4, RZ, RZ, UR8 ;  /* 0x00000008ff047e24 */ /* 0x000fe2000f8e00ff */
[----:B--2---:R-:W-:Y:S01]  /*7500*/  MOV R7, UR7 ;  /* 0x0000000700077c02 */ /* 0x004fe20008000f00 */
[----:B------:R-:W-:Y:S01]  /*7510*/  IMAD.U32 R6, RZ, RZ, UR6 ;  /* 0x00000006ff067e24 */ /* 0x000fe2000f8e00ff */
[----:B-----5:R-:W-:Y:S01]  /*7520*/  MOV R11, UR5 ;  /* 0x00000005000b7c02 */ /* 0x020fe20008000f00 */
[----:B------:R-:W-:Y:S02]  /*7530*/  IMAD.U32 R10, RZ, RZ, UR4 ;  /* 0x00000004ff0a7e24 */ /* 0x000fe4000f8e00ff */
[----:B------:R-:W-:Y:S07]  /*7540*/  LEPC R20, `(.L_x_114) ;  /* 0x000000001014794e */ /* 0x000fee0000000000 */
[----:B---34-:R-:W-:Y:S05]  /*7550*/  CALL.ABS.NOINC R2 ;  /* 0x0000000002007343 */ /* 0x018fea0003c00000 */
.L_x_114:
[----:B------:R-:W-:Y:S01]  /*7560*/  ISETP.NE.AND P0, PT, R63, RZ, PT ;  /* 0x000000ff3f00720c */ /* 0x000fe20003f05270 */
[----:B------:R-:W-:Y:S05]  /*7570*/  WARPSYNC.ALL ;  /* 0x0000000000007948 */ /* 0x000fea0003800000 */
[----:B------:R-:W-:Y:S01]  /*7580*/  R2UR UR4, R25 ;  /* 0x00000000190472ca */ /* 0x000fe200000e0000 */
[----:B------:R-:W-:Y:S11]  /*7590*/  BSSY.RECONVERGENT B0, `(.L_x_115) ;  /* 0x0000045000007945 */ /* 0x000ff60003800200 */
[----:B------:R-:W-:Y:S01]  /*75a0*/  @!UPT UIADD3 URZ, UPT, UPT, URZ, URZ, URZ ;  /* 0x000000fffffff290 */ /* 0x000fe2000fffe0ff */
[----:B------:R-:W1:Y:S01]  /*75b0*/  LDTM.16dp128bit.x8 R4, tmem[UR4+0x20] ;  /* 0x00002004000479ee */ /* 0x000e620008180000 */
[----:B------:R-:W-:Y:S01]  /*75c0*/  R2UR UR4, R72 ;  /* 0x00000000480472ca */ /* 0x000fe200000e0000 */
[----:B------:R-:W-:Y:S11]  /*75d0*/  NOP ;  /* 0x0000000000007918 */ /* 0x000ff60000000000 */
[----:B------:R-:W-:Y:S01]  /*75e0*/  @!UPT UIADD3 URZ, UPT, UPT, URZ, URZ, URZ ;  /* 0x000000fffffff290 */ /* 0x000fe2000fffe0ff */
[----:B------:R-:W-:Y:S04]  /*75f0*/  UIADD3 UR4, UPT, UPT, UR4, 0xb0, URZ ;  /* 0x000000b004047890 */ /* 0x000fe8000fffe0ff */
[----:B------:R-:W-:Y:S01]  /*7600*/  UPRMT UR4, UR54, 0x654, UR4 ;  /* 0x0000065436047896 */ /* 0x000fe20008000004 */
[C---:B-1----:R-:W-:Y:S01]  /*7610*/  FMUL R0, R24.reuse, R4 ;  /* 0x0000000418007220 */ /* 0x042fe20000400000 */
[C---:B------:R-:W-:Y:S01]  /*7620*/  FMUL R2, R24.reuse, R5 ;  /* 0x0000000518027220 */ /* 0x040fe20000400000 */
[----:B------:R-:W-:Y:S06]  /*7630*/  FMUL R3, R24, R6 ;  /* 0x0000000618037220 */ /* 0x000fec0000400000 */
[----:B------:R-:W-:Y:S01]  /*7640*/  SYNCS.ARRIVE.TRANS64.RED.A1T0 RZ, [UR4], RZ ;  /* 0x000000ffffff79a7 */ /* 0x000fe20008100404 */
[C---:B----4-:R-:W-:Y:S01]  /*7650*/  FFMA R28, R26.reuse, R32, R0 ;  /* 0x000000201a1c7223 */ /* 0x050fe20000000000 */
[----:B------:R-:W-:Y:S01]  /*7660*/  MOV R0, UR44 ;  /* 0x0000002c00007c02 */ /* 0x000fe20008000f00 */
[----:B------:R-:W-:Y:S01]  /*7670*/  FFMA R29, R26, R33, R2 ;  /* 0x000000211a1d7223 */ /* 0x000fe20000000002 */
[C---:B------:R-:W-:Y:S01]  /*7680*/  FMUL R7, R24.reuse, R7 ;  /* 0x0000000718077220 */ /* 0x040fe20000400000 */
[----:B------:R-:W-:Y:S01]  /*7690*/  FMUL R4, R24, R8 ;  /* 0x0000000818047220 */ /* 0x000fe20000400000 */
[----:B------:R-:W-:Y:S01]  /*76a0*/  LEA R0, R0, R27, 0xb ;  /* 0x0000001b00007211 */ /* 0x000fe200078e58ff */
[----:B------:R-:W-:Y:S01]  /*76b0*/  FMUL R5, R24, R9 ;  /* 0x0000000918057220 */ /* 0x000fe20000400000 */
[----:B------:R-:W-:Y:S01]  /*76c0*/  FFMA R30, R26, R34, R3 ;  /* 0x000000221a1e7223 */ /* 0x000fe20000000003 */
[----:B------:R-:W-:Y:S01]  /*76d0*/  FMUL R6, R24, R10 ;  /* 0x0000000a18067220 */ /* 0x000fe20000400000 */
[----:B------:R-:W-:Y:S01]  /*76e0*/  FFMA R31, R26, R35, R7 ;  /* 0x000000231a1f7223 */ /* 0x000fe20000000007 */
[----:B------:R-:W-:Y:S01]  /*76f0*/  LEA R0, R0, UR43, 0x2 ;  /* 0x0000002b00007c11 */ /* 0x000fe2000f8e10ff */
[----:B------:R-:W-:Y:S01]  /*7700*/  FMUL R11, R24, R11 ;  /* 0x0000000b180b7220 */ /* 0x000fe20000400000 */
[----:B------:R-:W-:Y:S01]  /*7710*/  FFMA R4, R26, R36, R4 ;  /* 0x000000241a047223 */ /* 0x000fe20000000004 */
[----:B------:R-:W-:Y:S01]  /*7720*/  FMUL R8, R24, R12 ;  /* 0x0000000c18087220 */ /* 0x000fe20000400000 */
[----:B------:R-:W-:Y:S01]  /*7730*/  FFMA R5, R26, R37, R5 ;  /* 0x000000251a057223 */ /* 0x000fe20000000005 */
[----:B------:R1:W-:Y:S01]  /*7740*/  STSM.16.M88.4 [R0+0x400], R28 ;  /* 0x0004001c00007844 */ /* 0x0003e20000000200 */
[----:B------:R-:W-:Y:S01]  /*7750*/  FMUL R9, R24, R13 ;  /* 0x0000000d18097220 */ /* 0x000fe20000400000 */
[----:B------:R-:W-:Y:S01]  /*7760*/  FFMA R6, R26, R38, R6 ;  /* 0x000000261a067223 */ /* 0x000fe20000000006 */
[----:B------:R-:W-:Y:S01]  /*7770*/  FMUL R10, R24, R14 ;  /* 0x0000000e180a7220 */ /* 0x000fe20000400000 */
[----:B------:R-:W-:Y:S01]  /*7780*/  FFMA R7, R26, R39, R11 ;  /* 0x000000271a077223 */ /* 0x000fe2000000000b */
[----:B------:R-:W-:Y:S01]  /*7790*/  IADD3 R2, PT, PT, R70, 0x400, R0 ;  /* 0x0000040046027810 */ /* 0x000fe20007ffe000 */
[----:B------:R-:W-:Y:S01]  /*77a0*/  FMUL R15, R24, R15 ;  /* 0x0000000f180f7220 */ /* 0x000fe20000400000 */
[----:B------:R-:W-:Y:S01]  /*77b0*/  FFMA R8, R26, R40, R8 ;  /* 0x000000281a087223 */ /* 0x000fe20000000008 */
[----:B------:R-:W-:Y:S01]  /*77c0*/  FMUL R12, R24, R16 ;  /* 0x00000010180c7220 */ /* 0x000fe20000400000 */
[----:B------:R-:W-:Y:S01]  /*77d0*/  FFMA R9, R26, R41, R9 ;  /* 0x000000291a097223 */ /* 0x000fe20000000009 */
[----:B------:R1:W-:Y:S01]  /*77e0*/  STSM.16.M88.4 [R2], R4 ;  /* 0x0000000402007844 */ /* 0x0003e20000000200 */
[----:B------:R-:W-:Y:S01]  /*77f0*/  FMUL R13, R24, R17 ;  /* 0x00000011180d7220 */ /* 0x000fe20000400000 */
[----:B------:R-:W-:Y:S01]  /*7800*/  FFMA R10, R26, R42, R10 ;  /* 0x0000002a1a0a7223 */ /* 0x000fe2000000000a */
[----:B------:R-:W-:Y:S01]  /*7810*/  FMUL R14, R24, R18 ;  /* 0x00000012180e7220 */ /* 0x000fe20000400000 */
[----:B------:R-:W-:Y:S01]  /*7820*/  FFMA R11, R26, R43, R15 ;  /* 0x0000002b1a0b7223 */ /* 0x000fe2000000000f */
[----:B------:R-:W-:Y:S01]  /*7830*/  IADD3 R71, PT, PT, R71, 0x400, R0 ;  /* 0x0000040047477810 */ /* 0x000fe20007ffe000 */
[----:B------:R-:W-:Y:S01]  /*7840*/  FMUL R19, R24, R19 ;  /* 0x0000001318137220 */ /* 0x000fe20000400000 */
[C---:B------:R-:W-:Y:S01]  /*7850*/  FFMA R12, R26.reuse, R44, R12 ;  /* 0x0000002c1a0c7223 */ /* 0x040fe2000000000c */
[C---:B------:R-:W-:Y:S01]  /*7860*/  FFMA R13, R26.reuse, R45, R13 ;  /* 0x0000002d1a0d7223 */ /* 0x040fe2000000000d */
[C---:B------:R-:W-:Y:S01]  /*7870*/  FFMA R14, R26.reuse, R46, R14 ;  /* 0x0000002e1a0e7223 */ /* 0x040fe2000000000e */
[----:B------:R1:W-:Y:S01]  /*7880*/  STSM.16.M88.4 [R71], R8 ;  /* 0x0000000847007844 */ /* 0x0003e20000000200 */
[----:B------:R-:W-:Y:S01]  /*7890*/  FFMA R15, R26, R47, R19 ;  /* 0x0000002f1a0f7223 */ /* 0x000fe20000000013 */
[----:B------:R-:W-:Y:S05]  /*78a0*/  IADD3 R70, PT, PT, R70, R71, RZ ;  /* 0x0000004746467210 */ /* 0x000fea0007ffe0ff */
        /* <DEDUP_REMOVED lines=10> */
[----:B------:R-:W-:Y:S02]  /*7950*/  ULEA UR5, UR44, UR43, 0xd ;  /* 0x0000002b2c057291 */ /* 0x000fe4000f8e68ff */
[----:B------:R-:W-:Y:S02]  /*7960*/  UIADD3 UR9, UPT, UPT, UR49, 0x20, URZ ;  /* 0x0000002031097890 */ /* 0x000fe4000fffe0ff */
[----:B------:R-:W-:Y:S01]  /*7970*/  UIADD3 UR8, UPT, UPT, UR5, 0x400, URZ ;  /* 0x0000040005087890 */ /* 0x000fe2000fffe0ff */
[----:B------:R-:W-:Y:S01]  /*7980*/  UMOV UR10, UR50 ;  /* 0x00000032000a7c82 */ /* 0x000fe20008000000 */
[----:B------:R-:W-:Y:S01]  /*7990*/  UMOV UR11, UR60 ;  /* 0x0000003c000b7c82 */ /* 0x000fe20008000000 */
[----:B--2---:R-:W-:Y:S04]  /*79a0*/  UIADD3 UR4, UP0, UPT, UR6, 0x680, URZ ;  /* 0x0000068006047890 */ /* 0x004fe8000ff1e0ff */
[----:B------:R-:W-:Y:S09]  /*79b0*/  UIADD3.X UR5, UPT, UPT, URZ, UR7, URZ, UP0, !UPT ;  /* 0x00000007ff057290 */ /* 0x000ff200087fe4ff */
[----:B------:R2:W-:Y:S02]  /*79c0*/  UTMASTG.3D [UR8], [UR4] ;  /* 0x00000008040073b5 */ /* 0x0005e40008010000 */
[----:B--2---:R0:W-:Y:S02]  /*79d0*/  UTMACMDFLUSH ;  /* 0x00000000000079b7 */ /* 0x0041e40000000000 */
.L_x_116:
[----:B------:R-:W-:Y:S05]  /*79e0*/  BSYNC.RECONVERGENT B0 ;  /* 0x0000000000007941 */ /* 0x000fea0003800200 */
.L_x_115:
[----:B------:R-:W-:Y:S01]  /*79f0*/  UIADD3 UR4, UPT, UPT, UR44, 0x1, URZ ;  /* 0x000000012c047890 */ /* 0x000fe2000fffe0ff */
[----:B------:R-:W-:Y:S03]  /*7a00*/  BSSY.RECONVERGENT B0, `(.L_x_117) ;  /* 0x0000008000007945 */ /* 0x000fe60003800200 */
[----:B------:R-:W-:Y:S04]  /*7a10*/  UISETP.NE.AND UP0, UPT, UR4, 0x3, UPT ;  /* 0x000000030400788c */ /* 0x000fe8000bf05270 */
[----:B------:R-:W-:Y:S02]  /*7a20*/  UISETP.EQ.XOR UP1, UPT, UR46, 0x3, !UP0 ;  /* 0x000000032e00788c */ /* 0x000fe4000c722a70 */
[----:B------:R-:W-:Y:S02]  /*7a30*/  USEL UR45, UR4, URZ, UP0 ;  /* 0x000000ff042d7287 */ /* 0x000fe40008000000 */
[----:B------:R-:W-:Y:S04]  /*7a40*/  USEL UR5, URZ, 0x1, !UP1 ;  /* 0x00000001ff057887 */ /* 0x000fe8000c800000 */
[----:B------:R-:W-:Y:S01]  /*7a50*/  ULOP3.LUT UR53, UR53, UR5, URZ, 0x3c, !UPT ;  /* 0x0000000535357292 */ /* 0x000fe2000f8e3cff */
[----:B------:R-:W-:Y:S11]  /*7a60*/  @P0 BRA `(.L_x_118) ;  /* 0x0000000000040947 */ /* 0x000ff60003800000 */
[----:B------:R-:W-:Y:S04]  /*7a70*/  DEPBAR.LE SB0, 0x1 ;  /* 0x000080400000791a */ /* 0x000fe80000000000 */
.L_x_118:
[----:B------:R-:W-:Y:S05]  /*7a80*/  BSYNC.RECONVERGENT B0 ;  /* 0x0000000000007941 */ /* 0x000fea0003800200 */
.L_x_117:
[----:B------:R-:W-:Y:S01]  /*7a90*/  BAR.SYNC.DEFER_BLOCKING 0x1, 0x80 ;  /* 0x0042000000007b1d */ /* 0x000fe20000010000 */
[----:B------:R-:W-:Y:S01]  /*7aa0*/  UISETP.NE.AND UP0, UPT, UR52, -0x2, UPT ;  /* 0xfffffffe3400788c */ /* 0x000fe2000bf05270 */
[----:B------:R-:W-:Y:S08]  /*7ab0*/  IADD3 R22, PT, PT, R22, 0x1, RZ ;  /* 0x0000000116167810 */ /* 0x000ff00007ffe0ff */
[----:B------:R-:W-:Y:S05]  /*7ac0*/  BRA.U !UP0, `(.L_x_119) ;  /* 0x0000000108287547 */ /* 0x000fea000b800000 */
[----:B------:R-:W-:Y:S01]  /*7ad0*/  ISETP.NE.AND P0, PT, R69, RZ, PT ;  /* 0x000000ff4500720c */ /* 0x000fe20003f05270 */
[----:B-1----:R-:W-:Y:S01]  /*7ae0*/  IMAD.U32 R2, RZ, RZ, UR47 ;  /* 0x0000002fff027e24 */ /* 0x002fe2000f8e00ff */
[----:B------:R-:W-:Y:S01]  /*7af0*/  UIADD3 UR4, UPT, UPT, UR47, 0x1, URZ ;  /* 0x000000012f047890 */ /* 0x000fe2000fffe0ff */
[----:B------:R-:W-:Y:S03]  /*7b00*/  IMAD.U32 R0, RZ, RZ, UR54 ;  /* 0x00000036ff007e24 */ /* 0x000fe6000f8e00ff */
[----:B------:R-:W-:Y:S04]  /*7b10*/  UISETP.NE.AND UP0, UPT, UR4, 0x3, UPT ;  /* 0x000000030400788c */ /* 0x000fe8000bf05270 */
[----:B------:R-:W-:Y:S03]  /*7b20*/  USEL UR47, UR4, URZ, UP0 ;  /* 0x000000ff042f7287 */ /* 0x000fe60008000000 */
[----:B------:R-:W-:Y:S05]  /*7b30*/  @P0 LEA R2, R2, UR43, 0x3 ;  /* 0x0000002b02020c11 */ /* 0x000fea000f8e18ff */
[----:B------:R-:W-:Y:S05]  /*7b40*/  @P0 VIADD R2, R2, 0x48 ;  /* 0x0000004802020836 */ /* 0x000fea0000000000 */
[----:B------:R-:W-:Y:S04]  /*7b50*/  @P0 PRMT R0, R0, 0x654, R2 ;  /* 0x0000065400000816 */ /* 0x000fe80000000002 */
[----:B------:R2:W-:Y:S03]  /*7b60*/  @P0 SYNCS.ARRIVE.TRANS64.RED.A1T0 RZ, [R0+URZ], RZ ;  /* 0x000000ff00ff09a7 */ /* 0x0005e600081004ff */
.L_x_119:
[----:B------:R-:W-:Y:S01]  /*7b70*/  R2UR UR6, R68 ;  /* 0x00000000440672ca */ /* 0x000fe200000e0000 */
[----:B------:R-:W-:Y:S01]  /*7b80*/  UIADD3 UR52, UPT, UPT, UR52, 0x2, URZ ;  /* 0x0000000234347890 */ /* 0x000fe2000fffe0ff */
[----:B------:R-:W-:Y:S02]  /*7b90*/  R2UR UR5, R54 ;  /* 0x00000000360572ca */ /* 0x000fe400000e0000 */
[----:B------:R-:W-:Y:S02]  /*7ba0*/  R2UR UR4, R55 ;  /* 0x00000000370472ca */ /* 0x000fe400000e0000 */
[----:B------:R-:W-:Y:S02]  /*7bb0*/  R2UR UR60, R66 ;  /* 0x00000000423c72ca */ /* 0x000fe400000e0000 */
[----:B------:R-:W-:Y:S02]  /*7bc0*/  ISETP.NE.AND P0, PT, R58, 0x2, PT ;  /* 0x000000023a00780c */ /* 0x000fe40003f05270 */
[----:B------:R-:W-:Y:S02]  /*7bd0*/  ISETP.NE.AND P1, PT, R22, 0x4, PT ;  /* 0x000000041600780c */ /* 0x000fe40003f25270 */
[----:B-1----:R-:W-:Y:S01]  /*7be0*/  SEL R2, RZ, 0x1, P0 ;  /* 0x00000001ff027807 */ /* 0x002fe20000000000 */
[----:B------:R-:W-:Y:S01]  /*7bf0*/  UISETP.NE.AND UP0, UPT, UR6, URZ, UPT ;  /* 0x000000ff0600728c */ /* 0x000fe2000bf05270 */
[----:B--2---:R-:W-:Y:S01]  /*7c00*/  SEL R0, RZ, 0x1, P1 ;  /* 0x00000001ff007807 */ /* 0x004fe20000800000 */
[----:B------:R-:W-:Y:S01]  /*7c10*/  UIADD3 UR27, UPT, UPT, UR36, UR5, URZ ;  /* 0x00000005241b7290 */ /* 0x000fe2000fffe0ff */
[----:B------:R-:W-:Y:S01]  /*7c20*/  LOP3.LUT R59, R59, R2, RZ, 0x3c, !PT ;  /* 0x000000023b3b7212 */ /* 0x000fe200078e3cff */
[----:B------:R-:W-:Y:S01]  /*7c30*/  UIADD3 UR25, UPT, UPT, UR37, UR4, URZ ;  /* 0x0000000425197290 */ /* 0x000fe2000fffe0ff */
[----:B------:R-:W-:Y:S02]  /*7c40*/  LOP3.LUT R60, R60, R0, RZ, 0x3c, !PT ;  /* 0x000000003c3c7212 */ /* 0x000fe400078e3cff */
[----:B------:R-:W-:Y:S02]  /*7c50*/  SEL R58, R58, RZ, P0 ;  /* 0x000000ff3a3a7207 */ /* 0x000fe40000000000 */
[----:B------:R-:W-:Y:S01]  /*7c60*/  SEL R22, R22, RZ, P1 ;  /* 0x000000ff16167207 */ /* 0x000fe20000800000 */
[----:B------:R-:W-:Y:S06]  /*7c70*/  BRA.U UP0, `(.L_x_120) ;  /* 0xffffffdd00a87547 */ /* 0x000fec000b83ffff */
[----:B------:R-:W-:-:S13]  /*7c80*/  R2UR UR4, R56 ;  /* 0x00000000380472ca */ /* 0x000fda00000e0000 */
[----:B------:R-:W-:-:S09]  /*7c90*/  UISETP.NE.AND UP0, UPT, UR4, URZ, UPT ;  /* 0x000000ff0400728c */ /* 0x000fd2000bf05270 */
[----:B------:R-:W-:Y:S05]  /*7ca0*/  BRA.U !UP0, `(.L_x_121) ;  /* 0x0000000108487547 */ /* 0x000fea000b800000 */
[----:B------:R-:W1:Y:S02]  /*7cb0*/  LDCU.64 UR4, c[0x0][0x890] ;  /* 0x00011200ff0477ac */ /* 0x000e640008000a00 */
[----:B-1----:R-:W-:-:S04]  /*7cc0*/  UISETP.NE.U32.AND UP0, UPT, UR4, URZ, UPT ;  /* 0x000000ff0400728c */ /* 0x002fc8000bf05070 */
[----:B------:R-:W-:-:S09]  /*7cd0*/  UISETP.NE.AND.EX UP0, UPT, UR5, URZ, UPT, UP0 ;  /* 0x000000ff0500728c */ /* 0x000fd2000bf05300 */
[----:B------:R-:W-:Y:S05]  /*7ce0*/  BRA.U UP0, `(.L_x_122) ;  /* 0x00000001000c7547 */ /* 0x000fea000b800000 */
[----:B------:R-:W-:-:S13]  /*7cf0*/  FSETP.NEU.AND P0, PT, R26, RZ, PT ;  /* 0x000000ff1a00720b */ /* 0x000fda0003f0d000 */
[----:B------:R-:W-:Y:S05]  /*7d00*/  @!P0 EXIT ;  /* 0x000000000000894d */ /* 0x000fea0003800000 */
[----:B------:R-:W-:Y:S05]  /*7d10*/  BRA `(.L_x_121) ;  /* 0x00000000002c7947 */ /* 0x000fea0003800000 */
.L_x_122:
[----:B------:R-:W-:Y:S01]  /*7d20*/  ISETP.NE.AND P0, PT, R57, RZ, PT ;  /* 0x000000ff3900720c */ /* 0x000fe20003f05270 */
[----:B------:R-:W-:-:S12]  /*7d30*/  BSSY.RECONVERGENT B0, `(.L_x_121) ;  /* 0x0000009000007945 */ /* 0x000fd80003800200 */
[----:B------:R-:W-:Y:S05]  /*7d40*/  @P0 BRA `(.L_x_123) ;  /* 0x0000000000140947 */ /* 0x000fea0003800000 */
[----:B------:R-:W1:Y:S02]  /*7d50*/  LDCU.64 UR4, c[0x0][0x888] ;  /* 0x00011100ff0477ac */ /* 0x000e640008000a00 */
[----:B-1----:R-:W-:-:S04]  /*7d60*/  ISETP.NE.U32.AND P0, PT, RZ, UR4, PT ;  /* 0x00000004ff007c0c */ /* 0x002fc8000bf05070 */
[----:B------:R-:W-:-:S13]  /*7d70*/  ISETP.NE.AND.EX P0, PT, RZ, UR5, PT, P0 ;  /* 0x00000005ff007c0c */ /* 0x000fda000bf05300 */
[----:B------:R-:W-:Y:S05]  /*7d80*/  @!P0 EXIT ;  /* 0x000000000000894d */ /* 0x000fea0003800000 */
[----:B------:R-:W-:Y:S05]  /*7d90*/  BRA `(.L_x_124) ;  /* 0x0000000000087947 */ /* 0x000fea0003800000 */
.L_x_123:
[----:B------:R-:W-:-:S13]  /*7da0*/  FSETP.NEU.AND P0, PT, R26, RZ, PT ;  /* 0x000000ff1a00720b */ /* 0x000fda0003f0d000 */
[----:B------:R-:W-:Y:S05]  /*7db0*/  @!P0 EXIT ;  /* 0x000000000000894d */ /* 0x000fea0003800000 */
.L_x_124:
[----:B------:R-:W-:Y:S05]  /*7dc0*/  BSYNC.RECONVERGENT B0 ;  /* 0x0000000000007941 */ /* 0x000fea0003800200 */
.L_x_121:
[----:B------:R-:W-:Y:S01]  /*7dd0*/  ULEA UR4, UR47, UR43, 0x3 ;  /* 0x0000002b2f047291 */ /* 0x000fe2000f8e18ff */
[----:B------:R-:W-:-:S04]  /*7de0*/  DEPBAR.LE SB0, 0x0 ;  /* 0x000080000000791a */ /* 0x000fc80000000000 */
[----:B------:R-:W-:-:S04]  /*7df0*/  UIADD3 UR4, UPT, UPT, UR4, 0x48, URZ ;  /* 0x0000004804047890 */ /* 0x000fc8000fffe0ff */
[----:B------:R-:W-:-:S09]  /*7e00*/  UPRMT UR4, UR54, 0x654, UR4 ;  /* 0x0000065436047896 */ /* 0x000fd20008000004 */
[----:B------:R-:W-:Y:S01]  /*7e10*/  SYNCS.ARRIVE.TRANS64.RED.A1T0 RZ, [UR4], RZ ;  /* 0x000000ffffff79a7 */ /* 0x000fe20008100404 */
[----:B------:R-:W-:Y:S05]  /*7e20*/  EXIT ;  /* 0x000000000000794d */ /* 0x000fea0003800000 */
.L_x_24:
[----:B--2---:R2:W3:Y:S02]  /*7e30*/  SYNCS.PHASECHK.TRANS64.TRYWAIT P0, [R0+URZ+0xe0], R2 ;  /* 0x0000e002000075a7 */ /* 0x0044e400080011ff */
[----:B---3--:R-:W-:Y:S05]  /*7e40*/  @!P0 NANOSLEEP.SYNCS 0x989680 ;  /* 0x009896800000895d */ /* 0x008fea0003900000 */
[----:B------:R-:W3:Y:S02]  /*7e50*/  @!P0 SYNCS.PHASECHK.TRANS64 P0, [R0+URZ+0xe0], R2 ;  /* 0x0000e002000085a7 */ /* 0x000ee400080010ff */
[----:B---3--:R-:W-:Y:S05]  /*7e60*/  @!P0 BRA `(.L_x_24) ;  /* 0xfffffffc00f08947 */ /* 0x008fea000383ffff */
[----:B------:R-:W-:Y:S05]  /*7e70*/  BRA `(.L_x_125) ;  /* 0xffffff9800d87947 */ /* 0x000fea000383ffff */
.L_x_27:
[----:B-1----:R-:W-:-:S07]  /*7e80*/  MOV R0, UR57 ;  /* 0x0000003900007c02 */ /* 0x002fce0008000f00 */
.L_x_126:
[----:B-1----:R1:W2:Y:S02]  /*7e90*/  SYNCS.PHASECHK.TRANS64.TRYWAIT P0, [R0+URZ+0x18], R3 ;  /* 0x00001803000075a7 */ /* 0x0022a400080011ff */
[----:B--2---:R-:W-:Y:S05]  /*7ea0*/  @!P0 NANOSLEEP.SYNCS 0x989680 ;  /* 0x009896800000895d */ /* 0x004fea0003900000 */
[----:B------:R-:W2:Y:S02]  /*7eb0*/  @!P0 SYNCS.PHASECHK.TRANS64 P0, [R0+URZ+0x18], R3 ;  /* 0x00001803000085a7 */ /* 0x000ea400080010ff */
[----:B--2---:R-:W-:Y:S05]  /*7ec0*/  @!P0 BRA `(.L_x_126) ;  /* 0xfffffffc00f08947 */ /* 0x004fea000383ffff */
[----:B------:R-:W-:Y:S05]  /*7ed0*/  BRA `(.L_x_26) ;  /* 0xffffff9c00207947 */ /* 0x000fea000383ffff */
.L_x_36:
[----:B-1----:R-:W-:-:S07]  /*7ee0*/  MOV R0, UR57 ;  /* 0x0000003900007c02 */ /* 0x002fce0008000f00 */
.L_x_127:
[----:B-1----:R1:W2:Y:S02]  /*7ef0*/  SYNCS.PHASECHK.TRANS64.TRYWAIT P0, [R0+URZ+0x18], R3 ;  /* 0x00001803000075a7 */ /* 0x0022a400080011ff */
[----:B--2---:R-:W-:Y:S05]  /*7f00*/  @!P0 NANOSLEEP.SYNCS 0x989680 ;  /* 0x009896800000895d */ /* 0x004fea0003900000 */
[----:B------:R-:W2:Y:S02]  /*7f10*/  @!P0 SYNCS.PHASECHK.TRANS64 P0, [R0+URZ+0x18], R3 ;  /* 0x00001803000085a7 */ /* 0x000ea400080010ff */
[----:B--2---:R-:W-:Y:S05]  /*7f20*/  @!P0 BRA `(.L_x_127) ;  /* 0xfffffffc00f08947 */ /* 0x004fea000383ffff */
[----:B------:R-:W-:Y:S05]  /*7f30*/  BRA `(.L_x_35) ;  /* 0xffffffa0007c7947 */ /* 0x000fea000383ffff */
.L_x_43:
[----:B-1----:R1:W4:Y:S02]  /*7f40*/  SYNCS.PHASECHK.TRANS64.TRYWAIT P0, [R3+URZ+0x70], R0 ;  /* 0x00007000030075a7 */ /* 0x00232400080011ff */
[----:B----4-:R-:W-:Y:S05]  /*7f50*/  @!P0 NANOSLEEP.SYNCS 0x989680 ;  /* 0x009896800000895d */ /* 0x010fea0003900000 */
[----:B------:R-:W4:Y:S02]  /*7f60*/  @!P0 SYNCS.PHASECHK.TRANS64 P0, [R3+URZ+0x70], R0 ;  /* 0x00007000030085a7 */ /* 0x000f2400080010ff */
[----:B----4-:R-:W-:Y:S05]  /*7f70*/  @!P0 BRA `(.L_x_43) ;  /* 0xfffffffc00f08947 */ /* 0x010fea000383ffff */
[----:B------:R-:W-:Y:S05]  /*7f80*/  BRA `(.L_x_128) ;  /* 0xffffffa400b87947 */ /* 0x000fea000383ffff */
.L_x_47:
[----:B------:R-:W-:-:S07]  /*7f90*/  MOV R0, UR4 ;  /* 0x0000000400007c02 */ /* 0x000fce0008000f00 */
.L_x_129:
[----:B-1----:R1:W2:Y:S02]  /*7fa0*/  SYNCS.PHASECHK.TRANS64.TRYWAIT P0, [R0+URZ], R2 ;  /* 0x00000002000075a7 */ /* 0x0022a400080011ff */
[----:B--2---:R-:W-:Y:S05]  /*7fb0*/  @!P0 NANOSLEEP.SYNCS 0x989680 ;  /* 0x009896800000895d */ /* 0x004fea0003900000 */
[----:B------:R-:W2:Y:S02]  /*7fc0*/  @!P0 SYNCS.PHASECHK.TRANS64 P0, [R0+URZ], R2 ;  /* 0x00000002000085a7 */ /* 0x000ea400080010ff */
[----:B--2---:R-:W-:Y:S05]  /*7fd0*/  @!P0 BRA `(.L_x_129) ;  /* 0xfffffffc00f08947 */ /* 0x004fea000383ffff */
[----:B------:R-:W-:Y:S05]  /*7fe0*/  BRA `(.L_x_130) ;  /* 0xffffffac00647947 */ /* 0x000fea000383ffff */
.L_x_48:
[----:B------:R-:W-:-:S07]  /*7ff0*/  MOV R0, UR5 ;  /* 0x0000000500007c02 */ /* 0x000fce0008000f00 */
.L_x_131:
[----:B-1----:R1:W2:Y:S02]  /*8000*/  SYNCS.PHASECHK.TRANS64.TRYWAIT P0, [R0+URZ], R2 ;  /* 0x00000002000075a7 */ /* 0x0022a400080011ff */
[----:B--2---:R-:W-:Y:S05]  /*8010*/  @!P0 NANOSLEEP.SYNCS 0x989680 ;  /* 0x009896800000895d */ /* 0x004fea0003900000 */
[----:B------:R-:W2:Y:S02]  /*8020*/  @!P0 SYNCS.PHASECHK.TRANS64 P0, [R0+URZ], R2 ;  /* 0x00000002000085a7 */ /* 0x000ea400080010ff */
[----:B--2---:R-:W-:Y:S05]  /*8030*/  @!P0 BRA `(.L_x_131) ;  /* 0xfffffffc00f08947 */ /* 0x004fea000383ffff */
[----:B------:R-:W-:Y:S05]  /*8040*/  BRA `(.L_x_132) ;  /* 0xffffffac00707947 */ /* 0x000fea000383ffff */
.L_x_51:
[----:B-1----:R1:W2:Y:S02]  /*8050*/  SYNCS.PHASECHK.TRANS64.TRYWAIT P0, [R2+URZ+0xd0], R4 ;  /* 0x0000d004020075a7 */ /* 0x0022a400080011ff */
[----:B--2---:R-:W-:Y:S05]  /*8060*/  @!P0 NANOSLEEP.SYNCS 0x989680 ;  /* 0x009896800000895d */ /* 0x004fea0003900000 */
[----:B------:R-:W2:Y:S02]  /*8070*/  @!P0 SYNCS.PHASECHK.TRANS64 P0, [R2+URZ+0xd0], R4 ;  /* 0x0000d004020085a7 */ /* 0x000ea400080010ff */
[----:B--2---:R-:W-:Y:S05]  /*8080*/  @!P0 BRA `(.L_x_51) ;  /* 0xfffffffc00f08947 */ /* 0x004fea000383ffff */
[----:B------:R-:W-:Y:S05]  /*8090*/  BRA `(.L_x_133) ;  /* 0xffffffac00cc7947 */ /* 0x000fea000383ffff */
.L_x_52:
[----:B------:R-:W-:-:S07]  /*80a0*/  MOV R2, UR4 ;  /* 0x0000000400027c02 */ /* 0x000fce0008000f00 */
.L_x_134:
[----:B-1----:R1:W2:Y:S02]  /*80b0*/  SYNCS.PHASECHK.TRANS64.TRYWAIT P0, [R2+URZ+0x80], R5 ;  /* 0x00008005020075a7 */ /* 0x0022a400080011ff */
[----:B--2---:R-:W-:Y:S05]  /*80c0*/  @!P0 NANOSLEEP.SYNCS 0x989680 ;  /* 0x009896800000895d */ /* 0x004fea0003900000 */
[----:B------:R-:W2:Y:S02]  /*80d0*/  @!P0 SYNCS.PHASECHK.TRANS64 P0, [R2+URZ+0x80], R5 ;  /* 0x00008005020085a7 */ /* 0x000ea400080010ff */
[----:B--2---:R-:W-:Y:S05]  /*80e0*/  @!P0 BRA `(.L_x_134) ;  /* 0xfffffffc00f08947 */ /* 0x004fea000383ffff */
[----:B------:R-:W-:Y:S05]  /*80f0*/  BRA `(.L_x_135) ;  /* 0xffffffac00dc7947 */ /* 0x000fea000383ffff */
.L_x_53:
[----:B-1----:R1:W2:Y:S02]  /*8100*/  SYNCS.PHASECHK.TRANS64.TRYWAIT P1, [R2+URZ+0x70], R4 ;  /* 0x00007004020075a7 */ /* 0x0022a400080211ff */
[----:B--2---:R-:W-:Y:S05]  /*8110*/  @!P1 NANOSLEEP.SYNCS 0x989680 ;  /* 0x009896800000995d */ /* 0x004fea0003900000 */
[----:B------:R-:W2:Y:S02]  /*8120*/  @!P1 SYNCS.PHASECHK.TRANS64 P1, [R2+URZ+0x70], R4 ;  /* 0x00007004020095a7 */ /* 0x000ea400080210ff */
[----:B--2---:R-:W-:Y:S05]  /*8130*/  @!P1 BRA `(.L_x_53) ;  /* 0xfffffffc00f09947 */ /* 0x004fea000383ffff */
[----:B------:R-:W-:Y:S05]  /*8140*/  BRA `(.L_x_136) ;  /* 0xffffffb0000c7947 */ /* 0x000fea000383ffff */
.L_x_56:
[----:B------:R-:W-:-:S07]  /*8150*/  MOV R0, UR4 ;  /* 0x0000000400007c02 */ /* 0x000fce0008000f00 */
.L_x_137:
[----:B-1----:R1:W2:Y:S02]  /*8160*/  SYNCS.PHASECHK.TRANS64.TRYWAIT P0, [R0+URZ+0x80], R2 ;  /* 0x00008002000075a7 */ /* 0x0022a400080011ff */
[----:B--2---:R-:W-:Y:S05]  /*8170*/  @!P0 NANOSLEEP.SYNCS 0x989680 ;  /* 0x009896800000895d */ /* 0x004fea0003900000 */
[----:B------:R-:W2:Y:S02]  /*8180*/  @!P0 SYNCS.PHASECHK.TRANS64 P0, [R0+URZ+0x80], R2 ;  /* 0x00008002000085a7 */ /* 0x000ea400080010ff */
[----:B--2---:R-:W-:Y:S05]  /*8190*/  @!P0 BRA `(.L_x_137) ;  /* 0xfffffffc00f08947 */ /* 0x004fea000383ffff */
[----:B------:R-:W-:Y:S05]  /*81a0*/  BRA `(.L_x_55) ;  /* 0xffffffb000607947 */ /* 0x000fea000383ffff */
.L_x_63:
[----:B-1----:R1:W2:Y:S02]  /*81b0*/  SYNCS.PHASECHK.TRANS64.TRYWAIT P1, [R0+URZ+0x70], R2 ;  /* 0x00007002000075a7 */ /* 0x0022a400080211ff */
[----:B--2---:R-:W-:Y:S05]  /*81c0*/  @!P1 NANOSLEEP.SYNCS 0x989680 ;  /* 0x009896800000995d */ /* 0x004fea0003900000 */
[----:B------:R-:W2:Y:S02]  /*81d0*/  @!P1 SYNCS.PHASECHK.TRANS64 P1, [R0+URZ+0x70], R2 ;  /* 0x00007002000095a7 */ /* 0x000ea400080210ff */
[----:B--2---:R-:W-:Y:S05]  /*81e0*/  @!P1 BRA `(.L_x_63) ;  /* 0xfffffffc00f09947 */ /* 0x004fea000383ffff */
[----:B------:R-:W-:Y:S05]  /*81f0*/  BRA `(.L_x_138) ;  /* 0xffffffb400c87947 */ /* 0x000fea000383ffff */
.L_x_64:
[----:B------:R-:W-:-:S13]  /*8200*/  R2UR UR4, R13 ;  /* 0x000000000d0472ca */ /* 0x000fda00000e0000 */
[----:B------:R-:W-:-:S07]  /*8210*/  MOV R2, UR4 ;  /* 0x0000000400027c02 */ /* 0x000fce0008000f00 */
.L_x_139:
[----:B-1----:R1:W2:Y:S02]  /*8220*/  SYNCS.PHASECHK.TRANS64.TRYWAIT P0, [R2+URZ+0xb0], R0 ;  /* 0x0000b000020075a7 */ /* 0x0022a400080011ff */
[----:B--2---:R-:W-:Y:S05]  /*8230*/  @!P0 NANOSLEEP.SYNCS 0x989680 ;  /* 0x009896800000895d */ /* 0x004fea0003900000 */
[----:B------:R-:W2:Y:S02]  /*8240*/  @!P0 SYNCS.PHASECHK.TRANS64 P0, [R2+URZ+0xb0], R0 ;  /* 0x0000b000020085a7 */ /* 0x000ea400080010ff */
[----:B--2---:R-:W-:Y:S05]  /*8250*/  @!P0 BRA `(.L_x_139) ;  /* 0xfffffffc00f08947 */ /* 0x004fea000383ffff */
[----:B------:R-:W-:Y:S05]  /*8260*/  BRA `(.L_x_140) ;  /* 0xffffffb8001c7947 */ /* 0x000fea000383ffff */
.L_x_67:
[----:B------:R-:W-:Y:S07]  /*8270*/  MOV R0, UR5 ;  /* 0x0000000500007c02 */ /* 0x000fee0008000f00 */
.L_x_141:
[----:B-1----:R1:W2:Y:S02]  /*8280*/  SYNCS.PHASECHK.TRANS64.TRYWAIT P0, [R0+URZ], R2 ;  /* 0x00000002000075a7 */ /* 0x0022a400080011ff */
[----:B--2---:R-:W-:Y:S05]  /*8290*/  @!P0 NANOSLEEP.SYNCS 0x989680 ;  /* 0x009896800000895d */ /* 0x004fea0003900000 */
[----:B------:R-:W2:Y:S02]  /*82a0*/  @!P0 SYNCS.PHASECHK.TRANS64 P0, [R0+URZ], R2 ;  /* 0x00000002000085a7 */ /* 0x000ea400080010ff */
[----:B--2---:R-:W-:Y:S05]  /*82b0*/  @!P0 BRA `(.L_x_141) ;  /* 0xfffffffc00f08947 */ /* 0x004fea000383ffff */
[----:B------:R-:W-:Y:S05]  /*82c0*/  BRA `(.L_x_66) ;  /* 0xffffffb800387947 */ /* 0x000fea000383ffff */
.L_x_70:
[----:B------:R-:W-:-:S07]  /*82d0*/  MOV R0, UR4 ;  /* 0x0000000400007c02 */ /* 0x000fce0008000f00 */
.L_x_142:
[----:B--2---:R2:W3:Y:S02]  /*82e0*/  SYNCS.PHASECHK.TRANS64.TRYWAIT P0, [R0+URZ], R2 ;  /* 0x00000002000075a7 */ /* 0x0044e400080011ff */
[----:B---3--:R-:W-:Y:S05]  /*82f0*/  @!P0 NANOSLEEP.SYNCS 0x989680 ;  /* 0x009896800000895d */ /* 0x008fea0003900000 */
[----:B------:R-:W3:Y:S02]  /*8300*/  @!P0 SYNCS.PHASECHK.TRANS64 P0, [R0+URZ], R2 ;  /* 0x00000002000085a7 */ /* 0x000ee400080010ff */
[----:B---3--:R-:W-:Y:S05]  /*8310*/  @!P0 BRA `(.L_x_142) ;  /* 0xfffffffc00f08947 */ /* 0x008fea000383ffff */
[----:B------:R-:W-:Y:S05]  /*8320*/  BRA `(.L_x_143) ;  /* 0xffffffc000447947 */ /* 0x000fea000383ffff */
.L_x_71:
[----:B------:R-:W-:-:S07]  /*8330*/  MOV R0, UR5 ;  /* 0x0000000500007c02 */ /* 0x000fce0008000f00 */
.L_x_144:
[----:B-1----:R1:W2:Y:S02]  /*8340*/  SYNCS.PHASECHK.TRANS64.TRYWAIT P0, [R0+URZ], R3 ;  /* 0x00000003000075a7 */ /* 0x0022a400080011ff */
[----:B--2---:R-:W-:Y:S05]  /*8350*/  @!P0 NANOSLEEP.SYNCS 0x989680 ;  /* 0x009896800000895d */ /* 0x004fea0003900000 */
[----:B------:R-:W2:Y:S02]  /*8360*/  @!P0 SYNCS.PHASECHK.TRANS64 P0, [R0+URZ], R3 ;  /* 0x00000003000085a7 */ /* 0x000ea400080010ff */
[----:B--2---:R-:W-:Y:S05]  /*8370*/  @!P0 BRA `(.L_x_144) ;  /* 0xfffffffc00f08947 */ /* 0x004fea000383ffff */
[----:B------:R-:W-:Y:S05]  /*8380*/  BRA `(.L_x_145) ;  /* 0xffffffc000507947 */ /* 0x000fea000383ffff */
.L_x_72:
[----:B------:R-:W-:-:S07]  /*8390*/  MOV R0, UR5 ;  /* 0x0000000500007c02 */ /* 0x000fce0008000f00 */
.L_x_146:
[----:B-1----:R1:W2:Y:S02]  /*83a0*/  SYNCS.PHASECHK.TRANS64.TRYWAIT P0, [R0+URZ], R3 ;  /* 0x00000003000075a7 */ /* 0x0022a400080011ff */
[----:B--2---:R-:W-:Y:S05]  /*83b0*/  @!P0 NANOSLEEP.SYNCS 0x989680 ;  /* 0x009896800000895d */ /* 0x004fea0003900000 */
[----:B------:R-:W2:Y:S02]  /*83c0*/  @!P0 SYNCS.PHASECHK.TRANS64 P0, [R0+URZ], R3 ;  /* 0x00000003000085a7 */ /* 0x000ea400080010ff */
[----:B--2---:R-:W-:Y:S05]  /*83d0*/  @!P0 BRA `(.L_x_146) ;  /* 0xfffffffc00f08947 */ /* 0x004fea000383ffff */
[----:B------:R-:W-:Y:S05]  /*83e0*/  BRA `(.L_x_147) ;  /* 0xffffffc0005c7947 */ /* 0x000fea000383ffff */
.L_x_73:
[----:B-1----:R-:W-:-:S07]  /*83f0*/  MOV R0, UR4 ;  /* 0x0000000400007c02 */ /* 0x002fce0008000f00 */
.L_x_148:
[----:B-1----:R1:W2:Y:S02]  /*8400*/  SYNCS.PHASECHK.TRANS64.TRYWAIT P0, [R0+URZ], R2 ;  /* 0x00000002000075a7 */ /* 0x0022a400080011ff */
[----:B--2---:R-:W-:Y:S05]  /*8410*/  @!P0 NANOSLEEP.SYNCS 0x989680 ;  /* 0x009896800000895d */ /* 0x004fea0003900000 */
[----:B------:R-:W2:Y:S02]  /*8420*/  @!P0 SYNCS.PHASECHK.TRANS64 P0, [R0+URZ], R2 ;  /* 0x00000002000085a7 */ /* 0x000ea400080010ff */
[----:B--2---:R-:W-:Y:S05]  /*8430*/  @!P0 BRA `(.L_x_148) ;  /* 0xfffffffc00f08947 */ /* 0x004fea000383ffff */
[----:B------:R-:W-:Y:S05]  /*8440*/  BRA `(.L_x_149) ;  /* 0xffffffc000687947 */ /* 0x000fea000383ffff */
.L_x_78:
[----:B---3--:R3:W1:Y:S02]  /*8450*/  SYNCS.PHASECHK.TRANS64.TRYWAIT P0, [R12+URZ+0x70], R0 ;  /* 0x000070000c0075a7 */ /* 0x00866400080011ff */
[----:B-1----:R-:W-:Y:S05]  /*8460*/  @!P0 NANOSLEEP.SYNCS 0x989680 ;  /* 0x009896800000895d */ /* 0x002fea0003900000 */
[----:B------:R-:W1:Y:S02]  /*8470*/  @!P0 SYNCS.PHASECHK.TRANS64 P0, [R12+URZ+0x70], R0 ;  /* 0x000070000c0085a7 */ /* 0x000e6400080010ff */
[----:B-1----:R-:W-:Y:S05]  /*8480*/  @!P0 BRA `(.L_x_78) ;  /* 0xfffffffc00f08947 */ /* 0x002fea000383ffff */
[----:B------:R-:W-:Y:S05]  /*8490*/  BRA `(.L_x_150) ;  /* 0xffffffc4007c7947 */ /* 0x000fea000383ffff */
.L_x_81:
[----:B-1----:R-:W-:Y:S07]  /*84a0*/  MOV R0, UR24 ;  /* 0x0000001800007c02 */ /* 0x002fee0008000f00 */
.L_x_151:
[----:B-1----:R1:W2:Y:S02]  /*84b0*/  SYNCS.PHASECHK.TRANS64.TRYWAIT P2, [R0+URZ+0x68], R6 ;  /* 0x00006806000075a7 */ /* 0x0022a400080411ff */
[----:B--2---:R-:W-:Y:S05]  /*84c0*/  @!P2 NANOSLEEP.SYNCS 0x989680 ;  /* 0x009896800000a95d */ /* 0x004fea0003900000 */
[----:B------:R-:W2:Y:S02]  /*84d0*/  @!P2 SYNCS.PHASECHK.TRANS64 P2, [R0+URZ+0x68], R6 ;  /* 0x000068060000a5a7 */ /* 0x000ea400080410ff */
[----:B--2---:R-:W-:Y:S05]  /*84e0*/  @!P2 BRA `(.L_x_151) ;  /* 0xfffffffc00f0a947 */ /* 0x004fea000383ffff */
[----:B------:R-:W-:Y:S05]  /*84f0*/  BRA `(.L_x_80) ;  /* 0xffffffc800e07947 */ /* 0x000fea000383ffff */
.L_x_84:
[----:B------:R-:W-:Y:S07]  /*8500*/  MOV R0, UR4 ;  /* 0x0000000400007c02 */ /* 0x000fee0008000f00 */
.L_x_152:
[----:B-1----:R1:W2:Y:S02]  /*8510*/  SYNCS.PHASECHK.TRANS64.TRYWAIT P0, [R0+URZ+0x48], R9 ;  /* 0x00004809000075a7 */ /* 0x0022a400080011ff */
[----:B--2---:R-:W-:Y:S05]  /*8520*/  @!P0 NANOSLEEP.SYNCS 0x989680 ;  /* 0x009896800000895d */ /* 0x004fea0003900000 */
[----:B------:R-:W2:Y:S02]  /*8530*/  @!P0 SYNCS.PHASECHK.TRANS64 P0, [R0+URZ+0x48], R9 ;  /* 0x00004809000085a7 */ /* 0x000ea400080010ff */
[----:B--2---:R-:W-:Y:S05]  /*8540*/  @!P0 BRA `(.L_x_152) ;  /* 0xfffffffc00f08947 */ /* 0x004fea000383ffff */
[----:B------:R-:W-:Y:S05]  /*8550*/  BRA `(.L_x_153) ;  /* 0xffffffcc00407947 */ /* 0x000fea000383ffff */
.L_x_85:
[----:B------:R-:W-:Y:S07]  /*8560*/  MOV R6, UR5 ;  /* 0x0000000500067c02 */ /* 0x000fee0008000f00 */
.L_x_154:
[----:B-1----:R1:W2:Y:S02]  /*8570*/  SYNCS.PHASECHK.TRANS64.TRYWAIT P0, [R6+URZ+0x48], R0 ;  /* 0x00004800060075a7 */ /* 0x0022a400080011ff */
[----:B--2---:R-:W-:Y:S05]  /*8580*/  @!P0 NANOSLEEP.SYNCS 0x989680 ;  /* 0x009896800000895d */ /* 0x004fea0003900000 */
[----:B------:R-:W2:Y:S02]  /*8590*/  @!P0 SYNCS.PHASECHK.TRANS64 P0, [R6+URZ+0x48], R0 ;  /* 0x00004800060085a7 */ /* 0x000ea400080010ff */
[----:B--2---:R-:W-:Y:S05]  /*85a0*/  @!P0 BRA `(.L_x_154) ;  /* 0xfffffffc00f08947 */ /* 0x004fea000383ffff */
[----:B------:R-:W-:Y:S05]  /*85b0*/  BRA `(.L_x_155) ;  /* 0xffffffcc009c7947 */ /* 0x000fea000383ffff */
.L_x_87:
[----:B------:R-:W-:-:S07]  /*85c0*/  MOV R0, UR4 ;  /* 0x0000000400007c02 */ /* 0x000fce0008000f00 */
.L_x_156:
[----:B-1----:R1:W2:Y:S02]  /*85d0*/  SYNCS.PHASECHK.TRANS64.TRYWAIT P0, [R0+URZ], R2 ;  /* 0x00000002000075a7 */ /* 0x0022a400080011ff */
[----:B--2---:R-:W-:Y:S05]  /*85e0*/  @!P0 NANOSLEEP.SYNCS 0x989680 ;  /* 0x009896800000895d */ /* 0x004fea0003900000 */
[----:B------:R-:W2:Y:S02]  /*85f0*/  @!P0 SYNCS.PHASECHK.TRANS64 P0, [R0+URZ], R2 ;  /* 0x00000002000085a7 */ /* 0x000ea400080010ff */
[----:B--2---:R-:W-:Y:S05]  /*8600*/  @!P0 BRA `(.L_x_156) ;  /* 0xfffffffc00f08947 */ /* 0x004fea000383ffff */
[----:B------:R-:W-:Y:S05]  /*8610*/  BRA `(.L_x_157) ;  /* 0xffffffd0002c7947 */ /* 0x000fea000383ffff */
.L_x_88:
[----:B------:R-:W-:-:S07]  /*8620*/  MOV R0, UR5 ;  /* 0x0000000500007c02 */ /* 0x000fce0008000f00 */
.L_x_158:
[----:B-1----:R1:W2:Y:S02]  /*8630*/  SYNCS.PHASECHK.TRANS64.TRYWAIT P0, [R0+URZ], R2 ;  /* 0x00000002000075a7 */ /* 0x0022a400080011ff */
[----:B--2---:R-:W-:Y:S05]  /*8640*/  @!P0 NANOSLEEP.SYNCS 0x989680 ;  /* 0x009896800000895d */ /* 0x004fea0003900000 */
[----:B------:R-:W2:Y:S02]  /*8650*/  @!P0 SYNCS.PHASECHK.TRANS64 P0, [R0+URZ], R2 ;  /* 0x00000002000085a7 */ /* 0x000ea400080010ff */
[----:B--2---:R-:W-:Y:S05]  /*8660*/  @!P0 BRA `(.L_x_158) ;  /* 0xfffffffc00f08947 */ /* 0x004fea000383ffff */
[----:B------:R-:W-:Y:S05]  /*8670*/  BRA `(.L_x_159) ;  /* 0xffffffd000387947 */ /* 0x000fea000383ffff */
.L_x_90:
[----:B-1----:R1:W2:Y:S02]  /*8680*/  SYNCS.PHASECHK.TRANS64.TRYWAIT P0, [R0+URZ+0x70], R2 ;  /* 0x00007002000075a7 */ /* 0x0022a400080011ff */
[----:B--2---:R-:W-:Y:S05]  /*8690*/  @!P0 NANOSLEEP.SYNCS 0x989680 ;  /* 0x009896800000895d */ /* 0x004fea0003900000 */
[----:B------:R-:W2:Y:S02]  /*86a0*/  @!P0 SYNCS.PHASECHK.TRANS64 P0, [R0+URZ+0x70], R2 ;  /* 0x00007002000085a7 */ /* 0x000ea400080010ff */
[----:B--2---:R-:W-:Y:S05]  /*86b0*/  @!P0 BRA `(.L_x_90) ;  /* 0xfffffffc00f08947 */ /* 0x004fea000383ffff */
[----:B------:R-:W-:Y:S05]  /*86c0*/  BRA `(.L_x_160) ;  /* 0xffffffd400287947 */ /* 0x000fea000383ffff */
.L_x_100:
[----:B-1----:R1:W3:Y:S02]  /*86d0*/  SYNCS.PHASECHK.TRANS64.TRYWAIT P1, [R2+URZ+0x30], R0 ;  /* 0x00003000020075a7 */ /* 0x0022e400080211ff */
[----:B---3--:R-:W-:Y:S05]  /*86e0*/  @!P1 NANOSLEEP.SYNCS 0x989680 ;  /* 0x009896800000995d */ /* 0x008fea0003900000 */
[----:B------:R-:W3:Y:S02]  /*86f0*/  @!P1 SYNCS.PHASECHK.TRANS64 P1, [R2+URZ+0x30], R0 ;  /* 0x00003000020095a7 */ /* 0x000ee400080210ff */
[----:B---3--:R-:W-:Y:S05]  /*8700*/  @!P1 BRA `(.L_x_100) ;  /* 0xfffffffc00f09947 */ /* 0x008fea000383ffff */
[----:B------:R-:W-:Y:S05]  /*8710*/  BRA `(.L_x_99) ;  /* 0xffffffe000a87947 */ /* 0x000fea000383ffff */
.L_x_102:
[----:B--2---:R2:W3:Y:S02]  /*8720*/  SYNCS.PHASECHK.TRANS64.TRYWAIT P0, [R72+URZ+0x90], R3 ;  /* 0x00009003480075a7 */ /* 0x0044e400080011ff */
[----:B---3--:R-:W-:Y:S05]  /*8730*/  @!P0 NANOSLEEP.SYNCS 0x989680 ;  /* 0x009896800000895d */ /* 0x008fea0003900000 */
[----:B------:R-:W3:Y:S02]  /*8740*/  @!P0 SYNCS.PHASECHK.TRANS64 P0, [R72+URZ+0x90], R3 ;  /* 0x00009003480085a7 */ /* 0x000ee400080010ff */
[----:B---3--:R-:W-:Y:S05]  /*8750*/  @!P0 BRA `(.L_x_102) ;  /* 0xfffffffc00f08947 */ /* 0x008fea000383ffff */
[----:B------:R-:W-:Y:S05]  /*8760*/  BRA `(.L_x_101) ;  /* 0xffffffe400207947 */ /* 0x000fea000383ffff */
.L_x_113:
[----:B-1----:R1:W2:Y:S02]  /*8770*/  SYNCS.PHASECHK.TRANS64.TRYWAIT P0, [R2+URZ+0x30], R73 ;  /* 0x00003049020075a7 */ /* 0x0022a400080011ff */
[----:B--2---:R-:W-:Y:S05]  /*8780*/  @!P0 NANOSLEEP.SYNCS 0x989680 ;  /* 0x009896800000895d */ /* 0x004fea0003900000 */
[----:B------:R-:W2:Y:S02]  /*8790*/  @!P0 SYNCS.PHASECHK.TRANS64 P0, [R2+URZ+0x30], R73 ;  /* 0x00003049020085a7 */ /* 0x000ea400080010ff */
[----:B--2---:R-:W-:Y:S05]  /*87a0*/  @!P0 BRA `(.L_x_113) ;  /* 0xfffffffc00f08947 */ /* 0x004fea000383ffff */
[----:B------:R-:W-:Y:S05]  /*87b0*/  BRA `(.L_x_112) ;  /* 0xffffffe800ec7947 */ /* 0x000fea000383ffff */
        .weak           $__internal_0_$__cuda_sm10x_tcgen05_guardrail_trap_col_being_dealloced_not_returned_by_alloc
        .type           $__internal_0_$__cuda_sm10x_tcgen05_guardrail_trap_col_being_dealloced_not_returned_by_alloc,@function
        .size           $__internal_0_$__cuda_sm10x_tcgen05_guardrail_trap_col_being_dealloced_not_returned_by_alloc,($__internal_1_$__cuda_sm10x_tcgen05_guardrail_trap_phase_invalid_during_alloc - $__internal_0_$__cuda_sm10x_tcgen05_guardrail_trap_col_being_dealloced_not_returned_by_alloc)
$__internal_0_$__cuda_sm10x_tcgen05_guardrail_trap_col_being_dealloced_not_returned_by_alloc:
[----:B------:R-:W-:Y:S05]  /*87c0*/  BPT.TRAP 0x1 ;  /* 0x000000040000795c */ /* 0x000fea0000300000 */
[----:B------:R-:W-:-:S04]  /*87d0*/  HFMA2 R3, -RZ, RZ, 0, 0 ;  /* 0x00000000ff037431 */ /* 0x000fc800000001ff */
[----:B------:R-:W-:Y:S05]  /*87e0*/  RET.REL.NODEC R2 `(_ZN7cutlass13device_kernelINS_4gemm6kernel13GemmUniversalIN4cute5tupleIJiiiiEEENS1_10collective13CollectiveMmaINS1_35MainloopSm100TmaUmmaWarpSpecializedILi3ELi2ELi4ENS5_IJNS4_1CILi1EEENSA_ILi8EEESB_EEEEENS5_IJNSA_ILi64EEESF_NSA_ILi128EEEEEEfNS5_IJlSB_lEEEfSI_NS4_8TiledMMAINS4_8MMA_AtomIJNS4_17SM100_MMA_TF32_SSINS_10tfloat32_tESM_fLi64ELi64ELNS4_4UMMA5MajorE0ELSO_0ELNSN_7ScaleInE0ELSP_0EEEEEENS4_6LayoutINS5_IJSB_SB_SB_EEENS5_IJNSA_ILi0EEESU_SU_EEEEENS5_IJNS4_10UnderscoreESX_SX_EEEEENS4_23SM90_TMA_LOAD_MULTICASTENS4_14ComposedLayoutINS4_7SwizzleILi3ELi4ELi3EEENS4_18smem_ptr_flag_bitsILi32EEENSS_INS5_IJSC_NSA_ILi32EEEEEENS5_IJS16_SB_EEEEEEEvNS4_8identityENS4_13SM90_TMA_LOADES1A_vS1B_EENS_8epilogue10collective18CollectiveEpilogueINS1E_23Sm100TmaWarpSpecializedILi3ELi2ELi16ELb1ELb0EEEJSH_NS5_IJNSS_ISF_SB_EENSS_IS16_SB_EEEEEfSI_fSI_NS1E_6fusion15FusionCallbacksIS1I_NS1M_17LinearCombinationIffffLNS_15FloatRoundStyleE2EEESH_S1L_JEEENS4_5SM1004TMEM4LOAD26SM100_TMEM_LOAD_16dp128b8xES1C_S1A_NS4_17SM75_U32x4_LDSM_NENS4_14SM90_TMA_STOREES1A_NS4_17SM90_U32x4_STSM_NENS4_39AutoVectorizingCopyWithAssumedAlignmentILi128EEEEEEvvEEEEvNT_6ParamsE) ;  /* 0xffffff7802047950 */ /* 0x000fea0003c3ffff */
        .weak           $__internal_1_$__cuda_sm10x_tcgen05_guardrail_trap_phase_invalid_during_alloc
        .type           $__internal_1_$__cuda_sm10x_tcgen05_guardrail_trap_phase_invalid_during_alloc,@function
        .size           $__internal_1_$__cuda_sm10x_tcgen05_guardrail_trap_phase_invalid_during_alloc,($__internal_2_$__cuda_sm10x_tcgen05_guardrail_trap_unallocated_columns_being_dealloced - $__internal_1_$__cuda_sm10x_tcgen05_guardrail_trap_phase_invalid_during_alloc)
$__internal_1_$__cuda_sm10x_tcgen05_guardrail_trap_phase_invalid_during_alloc:
[----:B------:R-:W-:Y:S05]  /*87f0*/  BPT.TRAP 0x1 ;  /* 0x000000040000795c */ /* 0x000fea0000300000 */
[----:B------:R-:W-:-:S04]  /*8800*/  MOV R5, 0x0 ;  /* 0x0000000000057802 */ /* 0x000fc80000000f00 */
[----:B------:R-:W-:Y:S05]  /*8810*/  RET.REL.NODEC R4 `(_ZN7cutlass13device_kernelINS_4gemm6kernel13GemmUniversalIN4cute5tupleIJiiiiEEENS1_10collective13CollectiveMmaINS1_35MainloopSm100TmaUmmaWarpSpecializedILi3ELi2ELi4ENS5_IJNS4_1CILi1EEENSA_ILi8EEESB_EEEEENS5_IJNSA_ILi64EEESF_NSA_ILi128EEEEEEfNS5_IJlSB_lEEEfSI_NS4_8TiledMMAINS4_8MMA_AtomIJNS4_17SM100_MMA_TF32_SSINS_10tfloat32_tESM_fLi64ELi64ELNS4_4UMMA5MajorE0ELSO_0ELNSN_7ScaleInE0ELSP_0EEEEEENS4_6LayoutINS5_IJSB_SB_SB_EEENS5_IJNSA_ILi0EEESU_SU_EEEEENS5_IJNS4_10UnderscoreESX_SX_EEEEENS4_23SM90_TMA_LOAD_MULTICASTENS4_14ComposedLayoutINS4_7SwizzleILi3ELi4ELi3EEENS4_18smem_ptr_flag_bitsILi32EEENSS_INS5_IJSC_NSA_ILi32EEEEEENS5_IJS16_SB_EEEEEEEvNS4_8identityENS4_13SM90_TMA_LOADES1A_vS1B_EENS_8epilogue10collective18CollectiveEpilogueINS1E_23Sm100TmaWarpSpecializedILi3ELi2ELi16ELb1ELb0EEEJSH_NS5_IJNSS_ISF_SB_EENSS_IS16_SB_EEEEEfSI_fSI_NS1E_6fusion15FusionCallbacksIS1I_NS1M_17LinearCombinationIffffLNS_15FloatRoundStyleE2EEESH_S1L_JEEENS4_5SM1004TMEM4LOAD26SM100_TMEM_LOAD_16dp128b8xES1C_S1A_NS4_17SM75_U32x4_LDSM_NENS4_14SM90_TMA_STOREES1A_NS4_17SM90_U32x4_STSM_NENS4_39AutoVectorizingCopyWithAssumedAlignmentILi128EEEEEEvvEEEEvNT_6ParamsE) ;  /* 0xffffff7404f87950 */ /* 0x000fea0003c3ffff */
        .weak           $__internal_2_$__cuda_sm10x_tcgen05_guardrail_trap_unallocated_columns_being_dealloced
        .type           $__internal_2_$__cuda_sm10x_tcgen05_guardrail_trap_unallocated_columns_being_dealloced,@function
        .size           $__internal_2_$__cuda_sm10x_tcgen05_guardrail_trap_unallocated_columns_being_dealloced,(.L_x_162 - $__internal_2_$__cuda_sm10x_tcgen05_guardrail_trap_unallocated_columns_being_dealloced)
$__internal_2_$__cuda_sm10x_tcgen05_guardrail_trap_unallocated_columns_being_dealloced:
[----:B------:R-:W-:Y:S05]  /*8820*/  BPT.TRAP 0x1 ;  /* 0x000000040000795c */ /* 0x000fea0000300000 */
[----:B------:R-:W-:-:S04]  /*8830*/  HFMA2 R3, -RZ, RZ, 0, 0 ;  /* 0x00000000ff037431 */ /* 0x000fc800000001ff */
[----:B------:R-:W-:Y:S05]  /*8840*/  RET.REL.NODEC R2 `(_ZN7cutlass13device_kernelINS_4gemm6kernel13GemmUniversalIN4cute5tupleIJiiiiEEENS1_10collective13CollectiveMmaINS1_35MainloopSm100TmaUmmaWarpSpecializedILi3ELi2ELi4ENS5_IJNS4_1CILi1EEENSA_ILi8EEESB_EEEEENS5_IJNSA_ILi64EEESF_NSA_ILi128EEEEEEfNS5_IJlSB_lEEEfSI_NS4_8TiledMMAINS4_8MMA_AtomIJNS4_17SM100_MMA_TF32_SSINS_10tfloat32_tESM_fLi64ELi64ELNS4_4UMMA5MajorE0ELSO_0ELNSN_7ScaleInE0ELSP_0EEEEEENS4_6LayoutINS5_IJSB_SB_SB_EEENS5_IJNSA_ILi0EEESU_SU_EEEEENS5_IJNS4_10UnderscoreESX_SX_EEEEENS4_23SM90_TMA_LOAD_MULTICASTENS4_14ComposedLayoutINS4_7SwizzleILi3ELi4ELi3EEENS4_18smem_ptr_flag_bitsILi32EEENSS_INS5_IJSC_NSA_ILi32EEEEEENS5_IJS16_SB_EEEEEEEvNS4_8identityENS4_13SM90_TMA_LOADES1A_vS1B_EENS_8epilogue10collective18CollectiveEpilogueINS1E_23Sm100TmaWarpSpecializedILi3ELi2ELi16ELb1ELb0EEEJSH_NS5_IJNSS_ISF_SB_EENSS_IS16_SB_EEEEEfSI_fSI_NS1E_6fusion15FusionCallbacksIS1I_NS1M_17LinearCombinationIffffLNS_15FloatRoundStyleE2EEESH_S1L_JEEENS4_5SM1004TMEM4LOAD26SM100_TMEM_LOAD_16dp128b8xES1C_S1A_NS4_17SM75_U32x4_LDSM_NENS4_14SM90_TMA_STOREES1A_NS4_17SM90_U32x4_STSM_NENS4_39AutoVectorizingCopyWithAssumedAlignmentILi128EEEEEEvvEEEEvNT_6ParamsE) ;  /* 0xffffff7402ec7950 */ /* 0x000fea0003c3ffff */
.L_x_161:
[----:B------:R-:W-:-:S00]  /*8850*/  BRA `(.L_x_161) ;  /* 0xfffffffc00fc7947 */ /* 0x000fc0000383ffff */
[----:B------:R-:W-:-:S00]  /*8860*/  NOP ;  /* 0x0000000000007918 */ /* 0x000fc00000000000 */
        /* <DEDUP_REMOVED lines=9> */
.L_x_162:


//--------------------- .nv.global.init           --------------------------
	.section	.nv.global.init,"aw",@progbits
.nv.global.init:
	.type		$str$27,@object
	.size		$str$27,($str$28 - $str$27)
$str$27:
        /*0000*/ 	.byte	0x28, 0x61, 0x64, 0x64, 0x72, 0x65, 0x73, 0x73, 0x20, 0x26, 0x20, 0x6d, 0x61, 0x73, 0x6b, 0x29
        /*0010*/ 	.byte	0x20, 0x3d, 0x3d, 0x20, 0x30, 0x00
	.type		$str$28,@object
	.size		$str$28,($str$26 - $str$28)
$str$28:
        /*0016*/ 	.byte	0x2f, 0x74, 0x6d, 0x70, 0x2f, 0x63, 0x75, 0x74, 0x6c, 0x61, 0x73, 0x73, 0x5f, 0x73, 0x77, 0x65
        /*0026*/ 	.byte	0x65, 0x70, 0x5f, 0x73, 0x72, 0x63, 0x2f, 0x69, 0x6e, 0x63, 0x6c, 0x75, 0x64, 0x65, 0x2f, 0x63
        /*0036*/ 	.byte	0x75, 0x74, 0x65, 0x2f, 0x70, 0x6f, 0x69, 0x6e, 0x74, 0x65, 0x72, 0x5f, 0x66, 0x6c, 0x61, 0x67
        /*0046*/ 	.byte	0x67, 0x65, 0x64, 0x2e, 0x68, 0x70, 0x70, 0x00
	.type		$str$26,@object
	.size		$str$26,($str$25 - $str$26)
$str$26:
        /*004e*/ 	.byte	0x2f, 0x74, 0x6d, 0x70, 0x2f, 0x63, 0x75, 0x74, 0x6c, 0x61, 0x73, 0x73, 0x5f, 0x73, 0x77, 0x65
        /*005e*/ 	.byte	0x65, 0x70, 0x5f, 0x73, 0x72, 0x63, 0x2f, 0x69, 0x6e, 0x63, 0x6c, 0x75, 0x64, 0x65, 0x2f, 0x63
        /*006e*/ 	.byte	0x75, 0x74, 0x65, 0x2f, 0x61, 0x74, 0x6f, 0x6d, 0x2f, 0x63, 0x6f, 0x70, 0x79, 0x5f, 0x74, 0x72
        /*007e*/ 	.byte	0x61, 0x69, 0x74, 0x73, 0x5f, 0x73, 0x6d, 0x31, 0x30, 0x30, 0x2e, 0x68, 0x70, 0x70, 0x00
	.type		$str$25,@object
	.size		$str$25,(__unnamed_1 - $str$25)
$str$25:
        /*008d*/ 	.byte	0x28, 0x28, 0x75, 0x69, 0x6e, 0x74, 0x33, 0x32, 0x5f, 0x74, 0x28, 0x74, 0x68, 0x72, 0x65, 0x61
        /*009d*/ 	.byte	0x64, 0x49, 0x64, 0x78, 0x2e, 0x78, 0x29, 0x20, 0x2f, 0x20, 0x33, 0x32, 0x29, 0x20, 0x25, 0x20
        /*00ad*/ 	.byte	0x34, 0x29, 0x20, 0x3d, 0x3d, 0x20, 0x28, 0x28, 0x28, 0x74, 0x6d, 0x65, 0x6d, 0x5f, 0x61, 0x64
        /*00bd*/ 	.byte	0x64, 0x72, 0x20, 0x3e, 0x3e, 0x20, 0x31, 0x36, 0x29, 0x20, 0x2f, 0x20, 0x33, 0x32, 0x29, 0x20
        /*00cd*/ 	.byte	0x25, 0x20, 0x34, 0x29, 0x00
	.type		__unnamed_1,@object
	.size		__unnamed_1,(__unnamed_2 - __unnamed_1)
__unnamed_1:
        /*00d2*/ 	.byte	0x61, 0x75, 0x74, 0x6f, 0x20, 0x63, 0x75, 0x74, 0x65, 0x3a, 0x3a, 0x61, 0x73, 0x5f, 0x70, 0x6f
        /* <DEDUP_REMOVED lines=23> */
        /*0252*/ 	.byte	0x3c, 0x32, 0x30, 0x34, 0x38, 0x3e, 0x3e, 0x3e, 0x3e, 0x5d, 0x00
	.type		__unnamed_2,@object
	.size		__unnamed_2,(.L_2 - __unnamed_2)
__unnamed_2:
        /* <DEDUP_REMOVED lines=45> */
        /*052d*/ 	.byte	0x3e, 0x3e, 0x3e, 0x5d, 0x00
.L_2:


//--------------------- .nv.shared._ZN7cutlass13device_kernelINS_4gemm6kernel13GemmUniversalIN4cute5tupleIJiiiiEEENS1_10collective13CollectiveMmaINS1_35MainloopSm100TmaUmmaWarpSpecializedILi3ELi2ELi4ENS5_IJNS4_1CILi1EEENSA_ILi8EEESB_EEEEENS5_IJNSA_ILi64EEESF_NSA_ILi128EEEEEEfNS5_IJlSB_lEEEfSI_NS4_8TiledMMAINS4_8MMA_AtomIJNS4_17SM100_MMA_TF32_SSINS_10tfloat32_tESM_fLi64ELi64ELNS4_4UMMA5MajorE0ELSO_0ELNSN_7ScaleInE0ELSP_0EEEEEENS4_6LayoutINS5_IJSB_SB_SB_EEENS5_IJNSA_ILi0EEESU_SU_EEEEENS5_IJNS4_10UnderscoreESX_SX_EEEEENS4_23SM90_TMA_LOAD_MULTICASTENS4_14ComposedLayoutINS4_7SwizzleILi3ELi4ELi3EEENS4_18smem_ptr_flag_bitsILi32EEENSS_INS5_IJSC_NSA_ILi32EEEEEENS5_IJS16_SB_EEEEEEEvNS4_8identityENS4_13SM90_TMA_LOADES1A_vS1B_EENS_8epilogue10collective18CollectiveEpilogueINS1E_23Sm100TmaWarpSpecializedILi3ELi2ELi16ELb1ELb0EEEJSH_NS5_IJNSS_ISF_SB_EENSS_IS16_SB_EEEEEfSI_fSI_NS1E_6fusion15FusionCallbacksIS1I_NS1M_17LinearCombinationIffffLNS_15FloatRoundStyleE2EEESH_S1L_JEEENS4_5SM1004TMEM4LOAD26SM100_TMEM_LOAD_16dp128b8xES1C_S1A_NS4_17SM75_U32x4_LDSM_NENS4_14SM90_TMA_STOREES1A_NS4_17SM90_U32x4_STSM_NENS4_39AutoVectorizingCopyWithAssumedAlignmentILi128EEEEEEvvEEEEvNT_6ParamsE --------------------------
	.section	.nv.shared._ZN7cutlass13device_kernelINS_4gemm6kernel13GemmUniversalIN4cute5tupleIJiiiiEEENS1_10collective13CollectiveMmaINS1_35MainloopSm100TmaUmmaWarpSpecializedILi3ELi2ELi4ENS5_IJNS4_1CILi1EEENSA_ILi8EEESB_EEEEENS5_IJNSA_ILi64EEESF_NSA_ILi128EEEEEEfNS5_IJlSB_lEEEfSI_NS4_8TiledMMAINS4_8MMA_AtomIJNS4_17SM100_MMA_TF32_SSINS_10tfloat32_tESM_fLi64ELi64ELNS4_4UMMA5MajorE0ELSO_0ELNSN_7ScaleInE0ELSP_0EEEEEENS4_6LayoutINS5_IJSB_SB_SB_EEENS5_IJNSA_ILi0EEESU_SU_EEEEENS5_IJNS4_10UnderscoreESX_SX_EEEEENS4_23SM90_TMA_LOAD_MULTICASTENS4_14ComposedLayoutINS4_7SwizzleILi3ELi4ELi3EEENS4_18smem_ptr_flag_bitsILi32EEENSS_INS5_IJSC_NSA_ILi32EEEEEENS5_IJS16_SB_EEEEEEEvNS4_8identityENS4_13SM90_TMA_LOADES1A_vS1B_EENS_8epilogue10collective18CollectiveEpilogueINS1E_23Sm100TmaWarpSpecializedILi3ELi2ELi16ELb1ELb0EEEJSH_NS5_IJNSS_ISF_SB_EENSS_IS16_SB_EEEEEfSI_fSI_NS1E_6fusion15FusionCallbacksIS1I_NS1M_17LinearCombinationIffffLNS_15FloatRoundStyleE2EEESH_S1L_JEEENS4_5SM1004TMEM4LOAD26SM100_TMEM_LOAD_16dp128b8xES1C_S1A_NS4_17SM75_U32x4_LDSM_NENS4_14SM90_TMA_STOREES1A_NS4_17SM90_U32x4_STSM_NENS4_39AutoVectorizingCopyWithAssumedAlignmentILi128EEEEEEvvEEEEvNT_6ParamsE,"aw",@nobits
	.sectionflags	@""
	.align	16
	.zero		1024


//--------------------- .nv.shared.reserved.0     --------------------------
	.section	.nv.shared.reserved.0,"aw",@nobits
	.weak		__nv_reservedSMEM_offset_0_alias
	.size		__nv_reservedSMEM_offset_0_alias, 0, 64
	.other		__nv_reservedSMEM_offset_0_alias,@"STO_CUDA_RESERVED_SHARED STV_DEFAULT"
__nv_reservedSMEM_offset_0_alias:
	.zero		0
.nv.shared.reserved.0:
	.zero		64
	.weak		__nv_reservedSMEM_tcgen05_partition
	.type		__nv_reservedSMEM_tcgen05_partition,@object
	.size		__nv_reservedSMEM_tcgen05_partition,(.L_0 - __nv_reservedSMEM_tcgen05_partition)
__nv_reservedSMEM_tcgen05_partition:
	.zero		32
.L_0:


//--------------------- .nv.global                --------------------------
	.section	.nv.global,"aw",@nobits
.nv.global:
	.type		_ZN40_INTERNAL_3f7bd88a_4_k_cu_950857f2_285484cute1_E,@object
	.size		_ZN40_INTERNAL_3f7bd88a_4_k_cu_950857f2_285484cute1_E,(_ZN40_INTERNAL_3f7bd88a_4_k_cu_950857f2_285484cuda3std3__45__cpo6cbeginE - _ZN40_INTERNAL_3f7bd88a_4_k_cu_950857f2_285484cute1_E)
_ZN40_INTERNAL_3f7bd88a_4_k_cu_950857f2_285484cute1_E:
	.zero		1
	.type		_ZN40_INTERNAL_3f7bd88a_4_k_cu_950857f2_285484cuda3std3__45__cpo6cbeginE,@object
	.size		_ZN40_INTERNAL_3f7bd88a_4_k_cu_950857f2_285484cuda3std3__45__cpo6cbeginE,(_ZN40_INTERNAL_3f7bd88a_4_k_cu_950857f2_285484cuda3std3__48in_placeE - _ZN40_INTERNAL_3f7bd88a_4_k_cu_950857f2_285484cuda3std3__45__cpo6cbeginE)
_ZN40_INTERNAL_3f7bd88a_4_k_cu_950857f2_285484cuda3std3__45__cpo6cbeginE:
	.zero		1
	.type		_ZN40_INTERNAL_3f7bd88a_4_k_cu_950857f2_285484cuda3std3__48in_placeE,@object
	.size		_ZN40_INTERNAL_3f7bd88a_4_k_cu_950857f2_285484cuda3std3__48in_placeE,(_ZN40_INTERNAL_3f7bd88a_4_k_cu_950857f2_285484cuda3std6ranges3__45__cpo9iter_moveE - _ZN40_INTERNAL_3f7bd88a_4_k_cu_950857f2_285484cuda3std3__48in_placeE)
_ZN40_INTERNAL_3f7bd88a_4_k_cu_950857f2_285484cuda3std3__48in_placeE:
	.zero		1
	.type		_ZN40_INTERNAL_3f7bd88a_4_k_cu_950857f2_285484cuda3std6ranges3__45__cpo9iter_moveE,@object
	.size		_ZN40_INTERNAL_3f7bd88a_4_k_cu_950857f2_285484cuda3std6ranges3__45__cpo9iter_moveE,(_ZN40_INTERNAL_3f7bd88a_4_k_cu_950857f2_285484cuda3std3__45__cpo5beginE - _ZN40_INTERNAL_3f7bd88a_4_k_cu_950857f2_285484cuda3std6ranges3__45__cpo9iter_moveE)
_ZN40_INTERNAL_3f7bd88a_4_k_cu_950857f2_285484cuda3std6ranges3__45__cpo9iter_moveE:
	.zero		1
	.type		_ZN40_INTERNAL_3f7bd88a_4_k_cu_950857f2_285484cuda3std3__45__cpo5beginE,@object
	.size		_ZN40_INTERNAL_3f7bd88a_4_k_cu_950857f2_285484cuda3std3__45__cpo5beginE,(_ZN40_INTERNAL_3f7bd88a_4_k_cu_950857f2_285484cuda3std3__442_GLOBAL__N__3f7bd88a_4_k_cu_950857f2_285486ignoreE - _ZN40_INTERNAL_3f7bd88a_4_k_cu_950857f2_285484cuda3std3__45__cpo5beginE)
_ZN40_INTERNAL_3f7bd88a_4_k_cu_950857f2_285484cuda3std3__45__cpo5beginE:
	.zero		1
	.type		_ZN40_INTERNAL_3f7bd88a_4_k_cu_950857f2_285484cuda3std3__442_GLOBAL__N__3f7bd88a_4_k_cu_950857f2_285486ignoreE,@object
	.size		_ZN40_INTERNAL_3f7bd88a_4_k_cu_950857f2_285484cuda3std3__442_GLOBAL__N__3f7bd88a_4_k_cu_950857f2_285486ignoreE,(_ZN40_INTERNAL_3f7bd88a_4_k_cu_950857f2_285484cute7productE - _ZN40_INTERNAL_3f7bd88a_4_k_cu_950857f2_285484cuda3std3__442_GLOBAL__N__3f7bd88a_4_k_cu_950857f2_285486ignoreE)
_ZN40_INTERNAL_3f7bd88a_4_k_cu_950857f2_285484cuda3std3__442_GLOBAL__N__3f7bd88a_4_k_cu_950857f2_285486ignoreE:
	.zero		1
	.type		_ZN40_INTERNAL_3f7bd88a_4_k_cu_950857f2_285484cute7productE,@object
	.size		_ZN40_INTERNAL_3f7bd88a_4_k_cu_950857f2_285484cute7productE,(_ZN40_INTERNAL_3f7bd88a_4_k_cu_950857f2_285484cuda3std3__45__cpo3endE - _ZN40_INTERNAL_3f7bd88a_4_k_cu_950857f2_285484cute7productE)
_ZN40_INTERNAL_3f7bd88a_4_k_cu_950857f2_285484cute7productE:
	.zero		1
	.type		_ZN40_INTERNAL_3f7bd88a_4_k_cu_950857f2_285484cuda3std3__45__cpo3endE,@object
	.size		_ZN40_INTERNAL_3f7bd88a_4_k_cu_950857f2_285484cuda3std3__45__cpo3endE,(_ZN40_INTERNAL_3f7bd88a_4_k_cu_950857f2_285484cuda3std3__419piecewise_constructE - _ZN40_INTERNAL_3f7bd88a_4_k_cu_950857f2_285484cuda3std3__45__cpo3endE)
_ZN40_INTERNAL_3f7bd88a_4_k_cu_950857f2_285484cuda3std3__45__cpo3endE:
	.zero		1
	.type		_ZN40_INTERNAL_3f7bd88a_4_k_cu_950857f2_285484cuda3std3__419piecewise_constructE,@object
	.size		_ZN40_INTERNAL_3f7bd88a_4_k_cu_950857f2_285484cuda3std3__419piecewise_constructE,(_ZN40_INTERNAL_3f7bd88a_4_k_cu_950857f2_285484cuda3std3__45__cpo4cendE - _ZN40_INTERNAL_3f7bd88a_4_k_cu_950857f2_285484cuda3std3__419piecewise_constructE)
_ZN40_INTERNAL_3f7bd88a_4_k_cu_950857f2_285484cuda3std3__419piecewise_constructE:
	.zero		1
	.type		_ZN40_INTERNAL_3f7bd88a_4_k_cu_950857f2_285484cuda3std3__45__cpo4cendE,@object
	.size		_ZN40_INTERNAL_3f7bd88a_4_k_cu_950857f2_285484cuda3std3__45__cpo4cendE,(_ZN40_INTERNAL_3f7bd88a_4_k_cu_950857f2_285484cuda3std6ranges3__45__cpo4swapE - _ZN40_INTERNAL_3f7bd88a_4_k_cu_950857f2_285484cuda3std3__45__cpo4cendE)
_ZN40_INTERNAL_3f7bd88a_4_k_cu_950857f2_285484cuda3std3__45__cpo4cendE:
	.zero		1
	.type		_ZN40_INTERNAL_3f7bd88a_4_k_cu_950857f2_285484cuda3std6ranges3__45__cpo4swapE,@object
	.size		_ZN40_INTERNAL_3f7bd88a_4_k_cu_950857f2_285484cuda3std6ranges3__45__cpo4swapE,(.L_10 - _ZN40_INTERNAL_3f7bd88a_4_k_cu_950857f2_285484cuda3std6ranges3__45__cpo4swapE)
_ZN40_INTERNAL_3f7bd88a_4_k_cu_950857f2_285484cuda3std6ranges3__45__cpo4swapE:
	.zero		1
.L_10:


//--------------------- .nv.constant0._ZN7cutlass13device_kernelINS_4gemm6kernel13GemmUniversalIN4cute5tupleIJiiiiEEENS1_10collective13CollectiveMmaINS1_35MainloopSm100TmaUmmaWarpSpecializedILi3ELi2ELi4ENS5_IJNS4_1CILi1EEENSA_ILi8EEESB_EEEEENS5_IJNSA_ILi64EEESF_NSA_ILi128EEEEEEfNS5_IJlSB_lEEEfSI_NS4_8TiledMMAINS4_8MMA_AtomIJNS4_17SM100_MMA_TF32_SSINS_10tfloat32_tESM_fLi64ELi64ELNS4_4UMMA5MajorE0ELSO_0ELNSN_7ScaleInE0ELSP_0EEEEEENS4_6LayoutINS5_IJSB_SB_SB_EEENS5_IJNSA_ILi0EEESU_SU_EEEEENS5_IJNS4_10UnderscoreESX_SX_EEEEENS4_23SM90_TMA_LOAD_MULTICASTENS4_14ComposedLayoutINS4_7SwizzleILi3ELi4ELi3EEENS4_18smem_ptr_flag_bitsILi32EEENSS_INS5_IJSC_NSA_ILi32EEEEEENS5_IJS16_SB_EEEEEEEvNS4_8identityENS4_13SM90_TMA_LOADES1A_vS1B_EENS_8epilogue10collective18CollectiveEpilogueINS1E_23Sm100TmaWarpSpecializedILi3ELi2ELi16ELb1ELb0EEEJSH_NS5_IJNSS_ISF_SB_EENSS_IS16_SB_EEEEEfSI_fSI_NS1E_6fusion15FusionCallbacksIS1I_NS1M_17LinearCombinationIffffLNS_15FloatRoundStyleE2EEESH_S1L_JEEENS4_5SM1004TMEM4LOAD26SM100_TMEM_LOAD_16dp128b8xES1C_S1A_NS4_17SM75_U32x4_LDSM_NENS4_14SM90_TMA_STOREES1A_NS4_17SM90_U32x4_STSM_NENS4_39AutoVectorizingCopyWithAssumedAlignmentILi128EEEEEEvvEEEEvNT_6ParamsE --------------------------
	.section	.nv.constant0._ZN7cutlass13device_kernelINS_4gemm6kernel13GemmUniversalIN4cute5tupleIJiiiiEEENS1_10collective13CollectiveMmaINS1_35MainloopSm100TmaUmmaWarpSpecializedILi3ELi2ELi4ENS5_IJNS4_1CILi1EEENSA_ILi8EEESB_EEEEENS5_IJNSA_ILi64EEESF_NSA_ILi128EEEEEEfNS5_IJlSB_lEEEfSI_NS4_8TiledMMAINS4_8MMA_AtomIJNS4_17SM100_MMA_TF32_SSINS_10tfloat32_tESM_fLi64ELi64ELNS4_4UMMA5MajorE0ELSO_0ELNSN_7ScaleInE0ELSP_0EEEEEENS4_6LayoutINS5_IJSB_SB_SB_EEENS5_IJNSA_ILi0EEESU_SU_EEEEENS5_IJNS4_10UnderscoreESX_SX_EEEEENS4_23SM90_TMA_LOAD_MULTICASTENS4_14ComposedLayoutINS4_7SwizzleILi3ELi4ELi3EEENS4_18smem_ptr_flag_bitsILi32EEENSS_INS5_IJSC_NSA_ILi32EEEEEENS5_IJS16_SB_EEEEEEEvNS4_8identityENS4_13SM90_TMA_LOADES1A_vS1B_EENS_8epilogue10collective18CollectiveEpilogueINS1E_23Sm100TmaWarpSpecializedILi3ELi2ELi16ELb1ELb0EEEJSH_NS5_IJNSS_ISF_SB_EENSS_IS16_SB_EEEEEfSI_fSI_NS1E_6fusion15FusionCallbacksIS1I_NS1M_17LinearCombinationIffffLNS_15FloatRoundStyleE2EEESH_S1L_JEEENS4_5SM1004TMEM4LOAD26SM100_TMEM_LOAD_16dp128b8xES1C_S1A_NS4_17SM75_U32x4_LDSM_NENS4_14SM90_TMA_STOREES1A_NS4_17SM90_U32x4_STSM_NENS4_39AutoVectorizingCopyWithAssumedAlignmentILi128EEEEEEvvEEEEvNT_6ParamsE,"a",@progbits
	.sectionflags	@""
	.align	4
.nv.constant0._ZN7cutlass13device_kernelINS_4gemm6kernel13GemmUniversalIN4cute5tupleIJiiiiEEENS1_10collective13CollectiveMmaINS1_35MainloopSm100TmaUmmaWarpSpecializedILi3ELi2ELi4ENS5_IJNS4_1CILi1EEENSA_ILi8EEESB_EEEEENS5_IJNSA_ILi64EEESF_NSA_ILi128EEEEEEfNS5_IJlSB_lEEEfSI_NS4_8TiledMMAINS4_8MMA_AtomIJNS4_17SM100_MMA_TF32_SSINS_10tfloat32_tESM_fLi64ELi64ELNS4_4UMMA5MajorE0ELSO_0ELNSN_7ScaleInE0ELSP_0EEEEEENS4_6LayoutINS5_IJSB_SB_SB_EEENS5_IJNSA_ILi0EEESU_SU_EEEEENS5_IJNS4_10UnderscoreESX_SX_EEEEENS4_23SM90_TMA_LOAD_MULTICASTENS4_14ComposedLayoutINS4_7SwizzleILi3ELi4ELi3EEENS4_18smem_ptr_flag_bitsILi32EEENSS_INS5_IJSC_NSA_ILi32EEEEEENS5_IJS16_SB_EEEEEEEvNS4_8identityENS4_13SM90_TMA_LOADES1A_vS1B_EENS_8epilogue10collective18CollectiveEpilogueINS1E_23Sm100TmaWarpSpecializedILi3ELi2ELi16ELb1ELb0EEEJSH_NS5_IJNSS_ISF_SB_EENSS_IS16_SB_EEEEEfSI_fSI_NS1E_6fusion15FusionCallbacksIS1I_NS1M_17LinearCombinationIffffLNS_15FloatRoundStyleE2EEESH_S1L_JEEENS4_5SM1004TMEM4LOAD26SM100_TMEM_LOAD_16dp128b8xES1C_S1A_NS4_17SM75_U32x4_LDSM_NENS4_14SM90_TMA_STOREES1A_NS4_17SM90_U32x4_STSM_NENS4_39AutoVectorizingCopyWithAssumedAlignmentILi128EEEEEEvvEEEEvNT_6ParamsE:
	.zero		2944


//--------------------- SYMBOLS --------------------------

	.type		.nv.reservedSmem.offset0,@object
	.size		.nv.reservedSmem.offset0,0x4
	.type		.nv.reservedSmem.cap,@object
	.size		.nv.reservedSmem.cap,0x4
	.type		__assertfail,@function
